//
// Generated by NVIDIA NVVM Compiler
//
// Compiler Build ID: CL-36424714
// Cuda compilation tools, release 13.0, V13.0.88
// Based on NVVM 20.0.0
//

.version 9.0
.target sm_100
.address_size 64

	// .globl	_Z14computeBKernelPfS_S_iiffff

.visible .entry _Z14computeBKernelPfS_S_iiffff(
	.param .u64 .ptr .align 1 _Z14computeBKernelPfS_S_iiffff_param_0,
	.param .u64 .ptr .align 1 _Z14computeBKernelPfS_S_iiffff_param_1,
	.param .u64 .ptr .align 1 _Z14computeBKernelPfS_S_iiffff_param_2,
	.param .u32 _Z14computeBKernelPfS_S_iiffff_param_3,
	.param .u32 _Z14computeBKernelPfS_S_iiffff_param_4,
	.param .f32 _Z14computeBKernelPfS_S_iiffff_param_5,
	.param .f32 _Z14computeBKernelPfS_S_iiffff_param_6,
	.param .f32 _Z14computeBKernelPfS_S_iiffff_param_7,
	.param .f32 _Z14computeBKernelPfS_S_iiffff_param_8
)
{
	.reg .pred 	%p<4>;
	.reg .b32 	%r<24>;
	.reg .b32 	%f<24>;
	.reg .b64 	%rd<14>;
	.reg .b64 	%fd<11>;

	ld.param.u64 	%rd1, [_Z14computeBKernelPfS_S_iiffff_param_0];
	ld.param.u64 	%rd2, [_Z14computeBKernelPfS_S_iiffff_param_1];
	ld.param.u64 	%rd3, [_Z14computeBKernelPfS_S_iiffff_param_2];
	ld.param.u32 	%r3, [_Z14computeBKernelPfS_S_iiffff_param_3];
	ld.param.u32 	%r4, [_Z14computeBKernelPfS_S_iiffff_param_4];
	ld.param.f32 	%f1, [_Z14computeBKernelPfS_S_iiffff_param_5];
	ld.param.f32 	%f2, [_Z14computeBKernelPfS_S_iiffff_param_6];
	ld.param.f32 	%f3, [_Z14computeBKernelPfS_S_iiffff_param_7];
	ld.param.f32 	%f4, [_Z14computeBKernelPfS_S_iiffff_param_8];
	mov.u32 	%r6, %ctaid.x;
	mov.u32 	%r7, %ntid.x;
	mov.u32 	%r8, %tid.x;
	mad.lo.s32 	%r9, %r6, %r7, %r8;
	add.s32 	%r1, %r9, 1;
	mov.u32 	%r10, %ctaid.y;
	mov.u32 	%r11, %ntid.y;
	mov.u32 	%r12, %tid.y;
	mad.lo.s32 	%r13, %r10, %r11, %r12;
	add.s32 	%r2, %r13, 1;
	add.s32 	%r15, %r3, -1;
	setp.ge.s32 	%p1, %r1, %r15;
	add.s32 	%r16, %r4, -1;
	setp.ge.s32 	%p2, %r2, %r16;
	or.pred  	%p3, %p1, %p2;
	@%p3 bra 	$L__BB0_2;
	cvta.to.global.u64 	%rd4, %rd1;
	cvta.to.global.u64 	%rd5, %rd2;
	cvta.to.global.u64 	%rd6, %rd3;
	mul.lo.s32 	%r17, %r3, %r2;
	add.s32 	%r18, %r17, %r1;
	mul.wide.s32 	%rd7, %r18, 4;
	add.s64 	%rd8, %rd4, %rd7;
	ld.global.f32 	%f5, [%rd8+4];
	ld.global.f32 	%f6, [%rd8+-4];
	sub.f32 	%f7, %f5, %f6;
	cvt.f64.f32 	%fd1, %f7;
	cvt.f64.f32 	%fd2, %f1;
	add.f64 	%fd3, %fd2, %fd2;
	div.rn.f64 	%fd4, %fd1, %fd3;
	cvt.rn.f32.f64 	%f8, %fd4;
	add.s32 	%r19, %r17, %r3;
	add.s32 	%r20, %r18, %r3;
	mul.wide.s32 	%rd9, %r20, 4;
	add.s64 	%rd10, %rd5, %rd9;
	ld.global.f32 	%f9, [%rd10];
	shl.b32 	%r21, %r3, 1;
	sub.s32 	%r22, %r19, %r21;
	add.s32 	%r23, %r22, %r1;
	mul.wide.s32 	%rd11, %r23, 4;
	add.s64 	%rd12, %rd5, %rd11;
	ld.global.f32 	%f10, [%rd12];
	sub.f32 	%f11, %f9, %f10;
	cvt.f64.f32 	%fd5, %f11;
	cvt.f64.f32 	%fd6, %f2;
	add.f64 	%fd7, %fd6, %fd6;
	div.rn.f64 	%fd8, %fd5, %fd7;
	cvt.rn.f32.f64 	%f12, %fd8;
	div.rn.f64 	%fd9, %fd1, %fd7;
	cvt.rn.f32.f64 	%f13, %fd9;
	div.rn.f64 	%fd10, %fd5, %fd3;
	cvt.rn.f32.f64 	%f14, %fd10;
	add.f32 	%f15, %f8, %f12;
	div.rn.f32 	%f16, %f15, %f3;
	mul.f32 	%f17, %f14, %f14;
	fma.rn.f32 	%f18, %f13, %f13, %f17;
	add.f32 	%f19, %f13, %f13;
	mul.f32 	%f20, %f19, %f14;
	sub.f32 	%f21, %f16, %f18;
	sub.f32 	%f22, %f21, %f20;
	mul.f32 	%f23, %f4, %f22;
	add.s64 	%rd13, %rd6, %rd7;
	st.global.f32 	[%rd13], %f23;
$L__BB0_2:
	bar.sync 	0;
	ret;

}
	// .globl	_Z23pressureIterationKernelPfS_S_iiff
.visible .entry _Z23pressureIterationKernelPfS_S_iiff(
	.param .u64 .ptr .align 1 _Z23pressureIterationKernelPfS_S_iiff_param_0,
	.param .u64 .ptr .align 1 _Z23pressureIterationKernelPfS_S_iiff_param_1,
	.param .u64 .ptr .align 1 _Z23pressureIterationKernelPfS_S_iiff_param_2,
	.param .u32 _Z23pressureIterationKernelPfS_S_iiff_param_3,
	.param .u32 _Z23pressureIterationKernelPfS_S_iiff_param_4,
	.param .f32 _Z23pressureIterationKernelPfS_S_iiff_param_5,
	.param .f32 _Z23pressureIterationKernelPfS_S_iiff_param_6
)
{
	.reg .pred 	%p<9>;
	.reg .b32 	%r<24>;
	.reg .b32 	%f<23>;
	.reg .b64 	%rd<18>;

	ld.param.u64 	%rd4, [_Z23pressureIterationKernelPfS_S_iiff_param_0];
	ld.param.u64 	%rd5, [_Z23pressureIterationKernelPfS_S_iiff_param_1];
	ld.param.u64 	%rd3, [_Z23pressureIterationKernelPfS_S_iiff_param_2];
	ld.param.u32 	%r4, [_Z23pressureIterationKernelPfS_S_iiff_param_3];
	ld.param.u32 	%r6, [_Z23pressureIterationKernelPfS_S_iiff_param_4];
	ld.param.f32 	%f1, [_Z23pressureIterationKernelPfS_S_iiff_param_5];
	ld.param.f32 	%f2, [_Z23pressureIterationKernelPfS_S_iiff_param_6];
	cvta.to.global.u64 	%rd1, %rd5;
	cvta.to.global.u64 	%rd2, %rd4;
	mov.u32 	%r7, %ctaid.x;
	mov.u32 	%r8, %ntid.x;
	mov.u32 	%r9, %tid.x;
	mad.lo.s32 	%r1, %r7, %r8, %r9;
	add.s32 	%r2, %r1, 1;
	mov.u32 	%r10, %ctaid.y;
	mov.u32 	%r11, %ntid.y;
	mov.u32 	%r12, %tid.y;
	mad.lo.s32 	%r13, %r10, %r11, %r12;
	add.s32 	%r3, %r13, 1;
	setp.ge.s32 	%p1, %r2, %r4;
	setp.ge.s32 	%p2, %r3, %r6;
	or.pred  	%p3, %p1, %p2;
	@%p3 bra 	$L__BB1_2;
	mad.lo.s32 	%r15, %r4, %r3, %r2;
	mul.wide.s32 	%rd6, %r15, 4;
	add.s64 	%rd7, %rd2, %rd6;
	ld.global.f32 	%f3, [%rd7];
	add.s64 	%rd8, %rd1, %rd6;
	st.global.f32 	[%rd8], %f3;
$L__BB1_2:
	bar.sync 	0;
	setp.gt.u32 	%p4, %r1, 2147483646;
	add.s32 	%r16, %r4, -1;
	setp.ge.s32 	%p5, %r2, %r16;
	add.s32 	%r17, %r6, -1;
	setp.ge.s32 	%p6, %r3, %r17;
	or.pred  	%p7, %p5, %p6;
	or.pred  	%p8, %p7, %p4;
	@%p8 bra 	$L__BB1_4;
	mul.f32 	%f4, %f2, %f2;
	mul.lo.s32 	%r18, %r4, %r3;
	add.s32 	%r19, %r18, %r2;
	mul.wide.s32 	%rd9, %r19, 4;
	add.s64 	%rd10, %rd1, %rd9;
	ld.global.f32 	%f5, [%rd10+4];
	ld.global.f32 	%f6, [%rd10+-4];
	add.f32 	%f7, %f5, %f6;
	mul.f32 	%f8, %f1, %f1;
	add.s32 	%r20, %r18, %r4;
	mul.wide.s32 	%rd11, %r4, 4;
	add.s64 	%rd12, %rd10, %rd11;
	ld.global.f32 	%f9, [%rd12];
	shl.b32 	%r21, %r4, 1;
	sub.s32 	%r22, %r20, %r21;
	add.s32 	%r23, %r22, %r2;
	mul.wide.s32 	%rd13, %r23, 4;
	add.s64 	%rd14, %rd1, %rd13;
	ld.global.f32 	%f10, [%rd14];
	add.f32 	%f11, %f9, %f10;
	mul.f32 	%f12, %f8, %f11;
	add.f32 	%f13, %f8, %f4;
	add.f32 	%f14, %f13, %f13;
	cvta.to.global.u64 	%rd15, %rd3;
	add.s64 	%rd16, %rd15, %rd9;
	ld.global.f32 	%f15, [%rd16];
	mul.f32 	%f16, %f1, %f15;
	mul.f32 	%f17, %f1, %f16;
	mul.f32 	%f18, %f2, %f17;
	mul.f32 	%f19, %f2, %f18;
	fma.rn.f32 	%f20, %f4, %f7, %f12;
	sub.f32 	%f21, %f20, %f19;
	div.rn.f32 	%f22, %f21, %f14;
	add.s64 	%rd17, %rd2, %rd9;
	st.global.f32 	[%rd17], %f22;
$L__BB1_4:
	bar.sync 	0;
	ret;

}
	// .globl	_Z22pressureBoundaryKernelPfii
.visible .entry _Z22pressureBoundaryKernelPfii(
	.param .u64 .ptr .align 1 _Z22pressureBoundaryKernelPfii_param_0,
	.param .u32 _Z22pressureBoundaryKernelPfii_param_1,
	.param .u32 _Z22pressureBoundaryKernelPfii_param_2
)
{
	.reg .pred 	%p<3>;
	.reg .b32 	%r<11>;
	.reg .b32 	%f<5>;
	.reg .b64 	%rd<15>;

	ld.param.u64 	%rd2, [_Z22pressureBoundaryKernelPfii_param_0];
	ld.param.u32 	%r2, [_Z22pressureBoundaryKernelPfii_param_1];
	ld.param.u32 	%r3, [_Z22pressureBoundaryKernelPfii_param_2];
	cvta.to.global.u64 	%rd1, %rd2;
	mov.u32 	%r4, %ctaid.x;
	mov.u32 	%r5, %ntid.x;
	mov.u32 	%r6, %tid.x;
	mad.lo.s32 	%r1, %r4, %r5, %r6;
	setp.ge.s32 	%p1, %r1, %r3;
	@%p1 bra 	$L__BB2_2;
	mul.lo.s32 	%r7, %r2, %r1;
	mul.wide.s32 	%rd3, %r7, 4;
	add.s64 	%rd4, %rd1, %rd3;
	ld.global.f32 	%f1, [%rd4+4];
	st.global.f32 	[%rd4], %f1;
	mul.wide.s32 	%rd5, %r2, 4;
	add.s64 	%rd6, %rd4, %rd5;
	ld.global.f32 	%f2, [%rd6+-8];
	st.global.f32 	[%rd6+-4], %f2;
$L__BB2_2:
	setp.ge.s32 	%p2, %r1, %r2;
	@%p2 bra 	$L__BB2_4;
	add.s32 	%r8, %r2, %r1;
	mul.wide.s32 	%rd7, %r8, 4;
	add.s64 	%rd8, %rd1, %rd7;
	ld.global.f32 	%f3, [%rd8];
	mul.wide.s32 	%rd9, %r1, 4;
	add.s64 	%rd10, %rd1, %rd9;
	st.global.f32 	[%rd10], %f3;
	add.s32 	%r9, %r3, -2;
	mul.lo.s32 	%r10, %r9, %r2;
	mul.wide.s32 	%rd11, %r10, 4;
	add.s64 	%rd12, %rd10, %rd11;
	ld.global.f32 	%f4, [%rd12];
	mul.wide.s32 	%rd13, %r2, 4;
	add.s64 	%rd14, %rd12, %rd13;
	st.global.f32 	[%rd14], %f4;
$L__BB2_4:
	bar.sync 	0;
	ret;

}
	// .globl	_Z14velocityKernelPfS_S_S_S_iifffff
.visible .entry _Z14velocityKernelPfS_S_S_S_iifffff(
	.param .u64 .ptr .align 1 _Z14velocityKernelPfS_S_S_S_iifffff_param_0,
	.param .u64 .ptr .align 1 _Z14velocityKernelPfS_S_S_S_iifffff_param_1,
	.param .u64 .ptr .align 1 _Z14velocityKernelPfS_S_S_S_iifffff_param_2,
	.param .u64 .ptr .align 1 _Z14velocityKernelPfS_S_S_S_iifffff_param_3,
	.param .u64 .ptr .align 1 _Z14velocityKernelPfS_S_S_S_iifffff_param_4,
	.param .u32 _Z14velocityKernelPfS_S_S_S_iifffff_param_5,
	.param .u32 _Z14velocityKernelPfS_S_S_S_iifffff_param_6,
	.param .f32 _Z14velocityKernelPfS_S_S_S_iifffff_param_7,
	.param .f32 _Z14velocityKernelPfS_S_S_S_iifffff_param_8,
	.param .f32 _Z14velocityKernelPfS_S_S_S_iifffff_param_9,
	.param .f32 _Z14velocityKernelPfS_S_S_S_iifffff_param_10,
	.param .f32 _Z14velocityKernelPfS_S_S_S_iifffff_param_11
)
{
	.reg .pred 	%p<9>;
	.reg .b32 	%r<20>;
	.reg .b32 	%f<79>;
	.reg .b64 	%rd<33>;

	ld.param.u64 	%rd7, [_Z14velocityKernelPfS_S_S_S_iifffff_param_0];
	ld.param.u64 	%rd5, [_Z14velocityKernelPfS_S_S_S_iifffff_param_1];
	ld.param.u64 	%rd8, [_Z14velocityKernelPfS_S_S_S_iifffff_param_2];
	ld.param.u64 	%rd9, [_Z14velocityKernelPfS_S_S_S_iifffff_param_3];
	ld.param.u32 	%r5, [_Z14velocityKernelPfS_S_S_S_iifffff_param_5];
	ld.param.u32 	%r7, [_Z14velocityKernelPfS_S_S_S_iifffff_param_6];
	cvta.to.global.u64 	%rd1, %rd9;
	cvta.to.global.u64 	%rd2, %rd5;
	cvta.to.global.u64 	%rd3, %rd8;
	cvta.to.global.u64 	%rd4, %rd7;
	mov.u32 	%r8, %ctaid.x;
	mov.u32 	%r9, %ntid.x;
	mov.u32 	%r10, %tid.x;
	mad.lo.s32 	%r1, %r8, %r9, %r10;
	add.s32 	%r2, %r1, 1;
	mov.u32 	%r11, %ctaid.y;
	mov.u32 	%r12, %ntid.y;
	mov.u32 	%r13, %tid.y;
	mad.lo.s32 	%r14, %r11, %r12, %r13;
	add.s32 	%r4, %r14, 1;
	setp.ge.s32 	%p1, %r2, %r5;
	setp.ge.s32 	%p2, %r4, %r7;
	or.pred  	%p3, %p1, %p2;
	@%p3 bra 	$L__BB3_2;
	mad.lo.s32 	%r15, %r5, %r4, %r2;
	mul.wide.s32 	%rd10, %r15, 4;
	add.s64 	%rd11, %rd4, %rd10;
	ld.global.f32 	%f6, [%rd11];
	add.s64 	%rd12, %rd3, %rd10;
	st.global.f32 	[%rd12], %f6;
	add.s64 	%rd13, %rd2, %rd10;
	ld.global.f32 	%f7, [%rd13];
	add.s64 	%rd14, %rd1, %rd10;
	st.global.f32 	[%rd14], %f7;
$L__BB3_2:
	bar.sync 	0;
	setp.gt.u32 	%p4, %r1, 2147483646;
	add.s32 	%r16, %r5, -1;
	setp.ge.s32 	%p5, %r2, %r16;
	add.s32 	%r17, %r7, -1;
	setp.ge.s32 	%p6, %r4, %r17;
	or.pred  	%p7, %p5, %p6;
	or.pred  	%p8, %p7, %p4;
	@%p8 bra 	$L__BB3_4;
	ld.param.f32 	%f78, [_Z14velocityKernelPfS_S_S_S_iifffff_param_11];
	ld.param.f32 	%f77, [_Z14velocityKernelPfS_S_S_S_iifffff_param_10];
	ld.param.f32 	%f76, [_Z14velocityKernelPfS_S_S_S_iifffff_param_9];
	ld.param.f32 	%f75, [_Z14velocityKernelPfS_S_S_S_iifffff_param_8];
	ld.param.f32 	%f74, [_Z14velocityKernelPfS_S_S_S_iifffff_param_7];
	ld.param.u64 	%rd32, [_Z14velocityKernelPfS_S_S_S_iifffff_param_4];
	ld.param.u64 	%rd31, [_Z14velocityKernelPfS_S_S_S_iifffff_param_1];
	cvta.to.global.u64 	%rd15, %rd32;
	mad.lo.s32 	%r18, %r5, %r4, %r2;
	mul.wide.s32 	%rd16, %r18, 4;
	add.s64 	%rd17, %rd3, %rd16;
	ld.global.f32 	%f8, [%rd17];
	mul.f32 	%f9, %f76, %f8;
	div.rn.f32 	%f10, %f9, %f74;
	ld.global.f32 	%f11, [%rd17+-4];
	sub.f32 	%f12, %f8, %f11;
	mul.f32 	%f13, %f10, %f12;
	add.s64 	%rd18, %rd1, %rd16;
	ld.global.f32 	%f14, [%rd18];
	mul.f32 	%f15, %f76, %f14;
	div.rn.f32 	%f16, %f15, %f75;
	mad.lo.s32 	%r19, %r5, %r14, %r2;
	mul.wide.s32 	%rd19, %r19, 4;
	add.s64 	%rd20, %rd3, %rd19;
	ld.global.f32 	%f17, [%rd20];
	sub.f32 	%f18, %f8, %f17;
	mul.f32 	%f19, %f16, %f18;
	add.f32 	%f20, %f77, %f77;
	mul.f32 	%f21, %f74, %f20;
	div.rn.f32 	%f22, %f76, %f21;
	add.s64 	%rd21, %rd15, %rd16;
	ld.global.f32 	%f23, [%rd21+4];
	ld.global.f32 	%f24, [%rd21+-4];
	sub.f32 	%f25, %f23, %f24;
	mul.f32 	%f26, %f22, %f25;
	mul.f32 	%f27, %f76, %f78;
	mul.f32 	%f28, %f74, %f74;
	div.rn.f32 	%f29, %f27, %f28;
	ld.global.f32 	%f30, [%rd17+4];
	add.f32 	%f31, %f8, %f8;
	sub.f32 	%f32, %f30, %f31;
	add.f32 	%f33, %f11, %f32;
	mul.f32 	%f34, %f75, %f75;
	div.rn.f32 	%f35, %f27, %f34;
	mul.wide.s32 	%rd22, %r5, 4;
	add.s64 	%rd23, %rd17, %rd22;
	ld.global.f32 	%f36, [%rd23];
	sub.f32 	%f37, %f36, %f31;
	add.f32 	%f38, %f17, %f37;
	sub.f32 	%f39, %f8, %f13;
	sub.f32 	%f40, %f39, %f19;
	sub.f32 	%f41, %f40, %f26;
	fma.rn.f32 	%f42, %f29, %f33, %f41;
	fma.rn.f32 	%f43, %f35, %f38, %f42;
	add.s64 	%rd24, %rd4, %rd16;
	st.global.f32 	[%rd24], %f43;
	ld.global.f32 	%f44, [%rd18];
	ld.global.f32 	%f45, [%rd17];
	mul.f32 	%f46, %f76, %f45;
	div.rn.f32 	%f47, %f46, %f74;
	ld.global.f32 	%f48, [%rd18+-4];
	sub.f32 	%f49, %f44, %f48;
	mul.f32 	%f50, %f47, %f49;
	mul.f32 	%f51, %f76, %f44;
	div.rn.f32 	%f52, %f51, %f75;
	add.s64 	%rd25, %rd1, %rd19;
	ld.global.f32 	%f53, [%rd25];
	sub.f32 	%f54, %f44, %f53;
	mul.f32 	%f55, %f52, %f54;
	mul.f32 	%f56, %f75, %f20;
	div.rn.f32 	%f57, %f76, %f56;
	add.s64 	%rd26, %rd21, %rd22;
	ld.global.f32 	%f58, [%rd26];
	add.s64 	%rd27, %rd15, %rd19;
	ld.global.f32 	%f59, [%rd27];
	sub.f32 	%f60, %f58, %f59;
	mul.f32 	%f61, %f57, %f60;
	ld.global.f32 	%f62, [%rd18+4];
	add.f32 	%f63, %f44, %f44;
	sub.f32 	%f64, %f62, %f63;
	add.f32 	%f65, %f48, %f64;
	add.s64 	%rd28, %rd18, %rd22;
	ld.global.f32 	%f66, [%rd28];
	sub.f32 	%f67, %f66, %f63;
	add.f32 	%f68, %f53, %f67;
	sub.f32 	%f69, %f44, %f50;
	sub.f32 	%f70, %f69, %f55;
	sub.f32 	%f71, %f70, %f61;
	fma.rn.f32 	%f72, %f29, %f65, %f71;
	fma.rn.f32 	%f73, %f35, %f68, %f72;
	cvta.to.global.u64 	%rd29, %rd31;
	add.s64 	%rd30, %rd29, %rd16;
	st.global.f32 	[%rd30], %f73;
$L__BB3_4:
	bar.sync 	0;
	ret;

}
	// .globl	_Z22velocityBoundaryKernelPfS_ii
.visible .entry _Z22velocityBoundaryKernelPfS_ii(
	.param .u64 .ptr .align 1 _Z22velocityBoundaryKernelPfS_ii_param_0,
	.param .u64 .ptr .align 1 _Z22velocityBoundaryKernelPfS_ii_param_1,
	.param .u32 _Z22velocityBoundaryKernelPfS_ii_param_2,
	.param .u32 _Z22velocityBoundaryKernelPfS_ii_param_3
)
{
	.reg .pred 	%p<3>;
	.reg .b32 	%r<13>;
	.reg .b64 	%rd<17>;

	ld.param.u64 	%rd3, [_Z22velocityBoundaryKernelPfS_ii_param_0];
	ld.param.u64 	%rd4, [_Z22velocityBoundaryKernelPfS_ii_param_1];
	ld.param.u32 	%r2, [_Z22velocityBoundaryKernelPfS_ii_param_2];
	ld.param.u32 	%r3, [_Z22velocityBoundaryKernelPfS_ii_param_3];
	cvta.to.global.u64 	%rd1, %rd4;
	cvta.to.global.u64 	%rd2, %rd3;
	mov.u32 	%r4, %ctaid.x;
	mov.u32 	%r5, %ntid.x;
	mov.u32 	%r6, %tid.x;
	mad.lo.s32 	%r1, %r4, %r5, %r6;
	setp.ge.s32 	%p1, %r1, %r3;
	@%p1 bra 	$L__BB4_2;
	mul.lo.s32 	%r7, %r2, %r1;
	mul.wide.s32 	%rd5, %r7, 4;
	add.s64 	%rd6, %rd2, %rd5;
	mov.b32 	%r8, 0;
	st.global.u32 	[%rd6], %r8;
	add.s32 	%r9, %r2, -1;
	mul.wide.s32 	%rd7, %r9, 4;
	add.s64 	%rd8, %rd6, %rd7;
	st.global.u32 	[%rd8], %r8;
	add.s64 	%rd9, %rd1, %rd5;
	st.global.u32 	[%rd9], %r8;
	add.s64 	%rd10, %rd9, %rd7;
	st.global.u32 	[%rd10], %r8;
$L__BB4_2:
	setp.ge.s32 	%p2, %r1, %r2;
	@%p2 bra 	$L__BB4_4;
	mul.wide.s32 	%rd11, %r1, 4;
	add.s64 	%rd12, %rd2, %rd11;
	mov.b32 	%r10, 0;
	st.global.u32 	[%rd12], %r10;
	add.s32 	%r11, %r3, -1;
	mul.lo.s32 	%r12, %r11, %r2;
	mul.wide.s32 	%rd13, %r12, 4;
	add.s64 	%rd14, %rd12, %rd13;
	st.global.u32 	[%rd14], %r10;
	add.s64 	%rd15, %rd1, %rd11;
	st.global.u32 	[%rd15], %r10;
	add.s64 	%rd16, %rd15, %rd13;
	st.global.u32 	[%rd16], %r10;
$L__BB4_4:
	bar.sync 	0;
	ret;

}


// ===== COMPILED SASS (sm_100) =====

	.target	sm_100

	.elftype	@"ET_EXEC"


//--------------------- .note.nv.tkinfo           --------------------------
	.section	.note.nv.tkinfo,"",@"SHT_NOTE"
	.sectionflags	@"SHF_NOTE_NV_TKINFO"
	.tkinfo
        /*0018*/ 	.word	0x00000002
        /*0030*/ 	.string	""
        /*0030*/ 	.string	"ptxas"
        /*0030*/ 	.string	"Cuda compilation tools, release 13.0, V13.0.88"
        /*0030*/ 	.string	"Build cuda_13.0.r13.0/compiler.36424714_0"
        /*0030*/ 	.string	"-arch sm_100 -m 64 "



//--------------------- .note.nv.cuinfo           --------------------------
	.section	.note.nv.cuinfo,"",@"SHT_NOTE"
	.sectionflags	@"SHF_NOTE_NV_CUINFO"
        /*0018*/ 	.short	0x0002
        /*001a*/ 	.short	0x0064
        /*001c*/ 	.short	0x0082
	.zero		2


//--------------------- .nv.info                  --------------------------
	.section	.nv.info,"",@"SHT_CUDA_INFO"
	.align	4


	//----- nvinfo : EIATTR_REGCOUNT
	.align		4
        /*0000*/ 	.byte	0x04, 0x2f
        /*0002*/ 	.short	(.L_1 - .L_0)
	.align		4
.L_0:
        /*0004*/ 	.word	index@(_Z14computeBKernelPfS_S_iiffff)
        /*0008*/ 	.word	0x00000022


	//----- nvinfo : EIATTR_FRAME_SIZE
	.align		4
.L_1:
        /*000c*/ 	.byte	0x04, 0x11
        /*000e*/ 	.short	(.L_3 - .L_2)
	.align		4
.L_2:
        /*0010*/ 	.word	index@($__internal_3_$__cuda_sm3x_div_rn_noftz_f32_slowpath)
        /*0014*/ 	.word	0x00000000


	//----- nvinfo : EIATTR_FRAME_SIZE
	.align		4
.L_3:
        /*0018*/ 	.byte	0x04, 0x11
        /*001a*/ 	.short	(.L_5 - .L_4)
	.align		4
.L_4:
        /*001c*/ 	.word	index@($__internal_2_$__cuda_sm20_div_rn_f64_full)
        /*0020*/ 	.word	0x00000000


	//----- nvinfo : EIATTR_FRAME_SIZE
	.align		4
.L_5:
        /*0024*/ 	.byte	0x04, 0x11
        /*0026*/ 	.short	(.L_7 - .L_6)
	.align		4
.L_6:
        /*0028*/ 	.word	index@(_Z14computeBKernelPfS_S_iiffff)
        /*002c*/ 	.word	0x00000000


	//----- nvinfo : EIATTR_REGCOUNT
	.align		4
.L_7:
        /*0030*/ 	.byte	0x04, 0x2f
        /*0032*/ 	.short	(.L_9 - .L_8)
	.align		4
.L_8:
        /*0034*/ 	.word	index@(_Z23pressureIterationKernelPfS_S_iiff)
        /*0038*/ 	.word	0x00000014


	//----- nvinfo : EIATTR_FRAME_SIZE
	.align		4
.L_9:
        /*003c*/ 	.byte	0x04, 0x11
        /*003e*/ 	.short	(.L_11 - .L_10)
	.align		4
.L_10:
        /*0040*/ 	.word	index@($__internal_1_$__cuda_sm3x_div_rn_noftz_f32_slowpath)
        /*0044*/ 	.word	0x00000000


	//----- nvinfo : EIATTR_FRAME_SIZE
	.align		4
.L_11:
        /*0048*/ 	.byte	0x04, 0x11
        /*004a*/ 	.short	(.L_13 - .L_12)
	.align		4
.L_12:
        /*004c*/ 	.word	index@(_Z23pressureIterationKernelPfS_S_iiff)
        /*0050*/ 	.word	0x00000000


	//----- nvinfo : EIATTR_REGCOUNT
	.align		4
.L_13:
        /*0054*/ 	.byte	0x04, 0x2f
        /*0056*/ 	.short	(.L_15 - .L_14)
	.align		4
.L_14:
        /*0058*/ 	.word	index@(_Z22pressureBoundaryKernelPfii)
        /*005c*/ 	.word	0x00000012


	//----- nvinfo : EIATTR_FRAME_SIZE
	.align		4
.L_15:
        /*0060*/ 	.byte	0x04, 0x11
        /*0062*/ 	.short	(.L_17 - .L_16)
	.align		4
.L_16:
        /*0064*/ 	.word	index@(_Z22pressureBoundaryKernelPfii)
        /*0068*/ 	.word	0x00000000


	//----- nvinfo : EIATTR_REGCOUNT
	.align		4
.L_17:
        /*006c*/ 	.byte	0x04, 0x2f
        /*006e*/ 	.short	(.L_19 - .L_18)
	.align		4
.L_18:
        /*0070*/ 	.word	index@(_Z14velocityKernelPfS_S_S_S_iifffff)
        /*0074*/ 	.word	0x00000020


	//----- nvinfo : EIATTR_FRAME_SIZE
	.align		4
.L_19:
        /*0078*/ 	.byte	0x04, 0x11
        /*007a*/ 	.short	(.L_21 - .L_20)
	.align		4
.L_20:
        /*007c*/ 	.word	index@($__internal_0_$__cuda_sm3x_div_rn_noftz_f32_slowpath)
        /*0080*/ 	.word	0x00000000


	//----- nvinfo : EIATTR_FRAME_SIZE
	.align		4
.L_21:
        /*0084*/ 	.byte	0x04, 0x11
        /*0086*/ 	.short	(.L_23 - .L_22)
	.align		4
.L_22:
        /*0088*/ 	.word	index@(_Z14velocityKernelPfS_S_S_S_iifffff)
        /*008c*/ 	.word	0x00000000


	//----- nvinfo : EIATTR_REGCOUNT
	.align		4
.L_23:
        /*0090*/ 	.byte	0x04, 0x2f
        /*0092*/ 	.short	(.L_25 - .L_24)
	.align		4
.L_24:
        /*0094*/ 	.word	index@(_Z22velocityBoundaryKernelPfS_ii)
        /*0098*/ 	.word	0x00000010


	//----- nvinfo : EIATTR_FRAME_SIZE
	.align		4
.L_25:
        /*009c*/ 	.byte	0x04, 0x11
        /*009e*/ 	.short	(.L_27 - .L_26)
	.align		4
.L_26:
        /*00a0*/ 	.word	index@(_Z22velocityBoundaryKernelPfS_ii)
        /*00a4*/ 	.word	0x00000000


	//----- nvinfo : EIATTR_MIN_STACK_SIZE
	.align		4
.L_27:
        /*00a8*/ 	.byte	0x04, 0x12
        /*00aa*/ 	.short	(.L_29 - .L_28)
	.align		4
.L_28:
        /*00ac*/ 	.word	index@(_Z22velocityBoundaryKernelPfS_ii)
        /*00b0*/ 	.word	0x00000000


	//----- nvinfo : EIATTR_MIN_STACK_SIZE
	.align		4
.L_29:
        /*00b4*/ 	.byte	0x04, 0x12
        /*00b6*/ 	.short	(.L_31 - .L_30)
	.align		4
.L_30:
        /*00b8*/ 	.word	index@(_Z14velocityKernelPfS_S_S_S_iifffff)
        /*00bc*/ 	.word	0x00000000


	//----- nvinfo : EIATTR_MIN_STACK_SIZE
	.align		4
.L_31:
        /*00c0*/ 	.byte	0x04, 0x12
        /*00c2*/ 	.short	(.L_33 - .L_32)
	.align		4
.L_32:
        /*00c4*/ 	.word	index@(_Z22pressureBoundaryKernelPfii)
        /*00c8*/ 	.word	0x00000000


	//----- nvinfo : EIATTR_MIN_STACK_SIZE
	.align		4
.L_33:
        /*00cc*/ 	.byte	0x04, 0x12
        /*00ce*/ 	.short	(.L_35 - .L_34)
	.align		4
.L_34:
        /*00d0*/ 	.word	index@(_Z23pressureIterationKernelPfS_S_iiff)
        /*00d4*/ 	.word	0x00000000


	//----- nvinfo : EIATTR_MIN_STACK_SIZE
	.align		4
.L_35:
        /*00d8*/ 	.byte	0x04, 0x12
        /*00da*/ 	.short	(.L_37 - .L_36)
	.align		4
.L_36:
        /*00dc*/ 	.word	index@(_Z14computeBKernelPfS_S_iiffff)
        /*00e0*/ 	.word	0x00000000
.L_37:


//--------------------- .nv.compat                --------------------------
	.section	.nv.compat,"",@"SHT_CUDA_COMPAT_INFO"
	.align	4
        /*0000*/ 	.byte	0x02, 0x09, 0x00, 0x00, 0x02, 0x02, 0x01, 0x00, 0x02, 0x05, 0x05, 0x00, 0x03, 0x07, 0x01, 0x01
        /*0010*/ 	.byte	0x02, 0x03, 0x00, 0x00, 0x02, 0x06, 0x01, 0x00, 0x04, 0x0b, 0x08, 0x00, 0x01, 0x00, 0x00, 0x00
        /*0020*/ 	.byte	0x00, 0x00, 0x00, 0x00


//--------------------- .nv.info._Z22velocityBoundaryKernelPfS_ii --------------------------
	.section	.nv.info._Z22velocityBoundaryKernelPfS_ii,"",@"SHT_CUDA_INFO"
	.sectionflags	@""
	.align	4


	//----- nvinfo : EIATTR_CUDA_API_VERSION
	.align		4
        /*0000*/ 	.byte	0x04, 0x37
        /*0002*/ 	.short	(.L_39 - .L_38)
.L_38:
        /*0004*/ 	.word	0x00000082


	//----- nvinfo : EIATTR_KPARAM_INFO
	.align		4
.L_39:
        /*0008*/ 	.byte	0x04, 0x17
        /*000a*/ 	.short	(.L_41 - .L_40)
.L_40:
        /*000c*/ 	.word	0x00000000
        /*0010*/ 	.short	0x0003
        /*0012*/ 	.short	0x0014
        /*0014*/ 	.byte	0x00, 0xf0, 0x11, 0x00


	//----- nvinfo : EIATTR_KPARAM_INFO
	.align		4
.L_41:
        /*0018*/ 	.byte	0x04, 0x17
        /*001a*/ 	.short	(.L_43 - .L_42)
.L_42:
        /*001c*/ 	.word	0x00000000
        /*0020*/ 	.short	0x0002
        /*0022*/ 	.short	0x0010
        /*0024*/ 	.byte	0x00, 0xf0, 0x11, 0x00


	//----- nvinfo : EIATTR_KPARAM_INFO
	.align		4
.L_43:
        /*0028*/ 	.byte	0x04, 0x17
        /*002a*/ 	.short	(.L_45 - .L_44)
.L_44:
        /*002c*/ 	.word	0x00000000
        /*0030*/ 	.short	0x0001
        /*0032*/ 	.short	0x0008
        /*0034*/ 	.byte	0x00, 0xf5, 0x21, 0x00


	//----- nvinfo : EIATTR_KPARAM_INFO
	.align		4
.L_45:
        /*0038*/ 	.byte	0x04, 0x17
        /*003a*/ 	.short	(.L_47 - .L_46)
.L_46:
        /*003c*/ 	.word	0x00000000
        /*0040*/ 	.short	0x0000
        /*0042*/ 	.short	0x0000
        /*0044*/ 	.byte	0x00, 0xf5, 0x21, 0x00


	//----- nvinfo : EIATTR_SPARSE_MMA_MASK
	.align		4
.L_47:
        /*0048*/ 	.byte	0x03, 0x50
        /*004a*/ 	.short	0x0000


	//----- nvinfo : EIATTR_MAXREG_COUNT
	.align		4
        /*004c*/ 	.byte	0x03, 0x1b
        /*004e*/ 	.short	0x00ff


	//----- nvinfo : EIATTR_NUM_BARRIERS
	.align		4
        /*0050*/ 	.byte	0x02, 0x4c
        /*0052*/ 	.byte	0x01
	.zero		1


	//----- nvinfo : EIATTR_MERCURY_ISA_VERSION
	.align		4
        /*0054*/ 	.byte	0x03, 0x5f
        /*0056*/ 	.short	0x0101


	//----- nvinfo : EIATTR_VRC_CTA_INIT_COUNT
	.align		4
        /*0058*/ 	.byte	0x02, 0x4a
	.zero		1
	.zero		1


	//----- nvinfo : EIATTR_EXIT_INSTR_OFFSETS
	.align		4
        /*005c*/ 	.byte	0x04, 0x1c
        /*005e*/ 	.short	(.L_49 - .L_48)


	//   ....[0]....
.L_48:
        /*0060*/ 	.word	0x000002a0


	//----- nvinfo : EIATTR_CRS_STACK_SIZE
	.align		4
.L_49:
        /*0064*/ 	.byte	0x04, 0x1e
        /*0066*/ 	.short	(.L_51 - .L_50)
.L_50:
        /*0068*/ 	.word	0x00000000


	//----- nvinfo : EIATTR_CBANK_PARAM_SIZE
	.align		4
.L_51:
        /*006c*/ 	.byte	0x03, 0x19
        /*006e*/ 	.short	0x0018


	//----- nvinfo : EIATTR_PARAM_CBANK
	.align		4
        /*0070*/ 	.byte	0x04, 0x0a
        /*0072*/ 	.short	(.L_53 - .L_52)
	.align		4
.L_52:
        /*0074*/ 	.word	index@(.nv.constant0._Z22velocityBoundaryKernelPfS_ii)
        /*0078*/ 	.short	0x0380
        /*007a*/ 	.short	0x0018


	//----- nvinfo : EIATTR_SW_WAR
	.align		4
.L_53:
        /*007c*/ 	.byte	0x04, 0x36
        /*007e*/ 	.short	(.L_55 - .L_54)
.L_54:
        /*0080*/ 	.word	0x00000008
.L_55:


//--------------------- .nv.info._Z14velocityKernelPfS_S_S_S_iifffff --------------------------
	.section	.nv.info._Z14velocityKernelPfS_S_S_S_iifffff,"",@"SHT_CUDA_INFO"
	.sectionflags	@""
	.align	4


	//----- nvinfo : EIATTR_CUDA_API_VERSION
	.align		4
        /*0000*/ 	.byte	0x04, 0x37
        /*0002*/ 	.short	(.L_57 - .L_56)
.L_56:
        /*0004*/ 	.word	0x00000082


	//----- nvinfo : EIATTR_KPARAM_INFO
	.align		4
.L_57:
        /*0008*/ 	.byte	0x04, 0x17
        /*000a*/ 	.short	(.L_59 - .L_58)
.L_58:
        /*000c*/ 	.word	0x00000000
        /*0010*/ 	.short	0x000b
        /*0012*/ 	.short	0x0040
        /*0014*/ 	.byte	0x00, 0xf0, 0x11, 0x00


	//----- nvinfo : EIATTR_KPARAM_INFO
	.align		4
.L_59:
        /*0018*/ 	.byte	0x04, 0x17
        /*001a*/ 	.short	(.L_61 - .L_60)
.L_60:
        /*001c*/ 	.word	0x00000000
        /*0020*/ 	.short	0x000a
        /*0022*/ 	.short	0x003c
        /*0024*/ 	.byte	0x00, 0xf0, 0x11, 0x00


	//----- nvinfo : EIATTR_KPARAM_INFO
	.align		4
.L_61:
        /*0028*/ 	.byte	0x04, 0x17
        /*002a*/ 	.short	(.L_63 - .L_62)
.L_62:
        /*002c*/ 	.word	0x00000000
        /*0030*/ 	.short	0x0009
        /*0032*/ 	.short	0x0038
        /*0034*/ 	.byte	0x00, 0xf0, 0x11, 0x00


	//----- nvinfo : EIATTR_KPARAM_INFO
	.align		4
.L_63:
        /*0038*/ 	.byte	0x04, 0x17
        /*003a*/ 	.short	(.L_65 - .L_64)
.L_64:
        /*003c*/ 	.word	0x00000000
        /*0040*/ 	.short	0x0008
        /*0042*/ 	.short	0x0034
        /*0044*/ 	.byte	0x00, 0xf0, 0x11, 0x00


	//----- nvinfo : EIATTR_KPARAM_INFO
	.align		4
.L_65:
        /*0048*/ 	.byte	0x04, 0x17
        /*004a*/ 	.short	(.L_67 - .L_66)
.L_66:
        /*004c*/ 	.word	0x00000000
        /*0050*/ 	.short	0x0007
        /*0052*/ 	.short	0x0030
        /*0054*/ 	.byte	0x00, 0xf0, 0x11, 0x00


	//----- nvinfo : EIATTR_KPARAM_INFO
	.align		4
.L_67:
        /*0058*/ 	.byte	0x04, 0x17
        /*005a*/ 	.short	(.L_69 - .L_68)
.L_68:
        /*005c*/ 	.word	0x00000000
        /*0060*/ 	.short	0x0006
        /*0062*/ 	.short	0x002c
        /*0064*/ 	.byte	0x00, 0xf0, 0x11, 0x00


	//----- nvinfo : EIATTR_KPARAM_INFO
	.align		4
.L_69:
        /*0068*/ 	.byte	0x04, 0x17
        /*006a*/ 	.short	(.L_71 - .L_70)
.L_70:
        /*006c*/ 	.word	0x00000000
        /*0070*/ 	.short	0x0005
        /*0072*/ 	.short	0x0028
        /*0074*/ 	.byte	0x00, 0xf0, 0x11, 0x00


	//----- nvinfo : EIATTR_KPARAM_INFO
	.align		4
.L_71:
        /*0078*/ 	.byte	0x04, 0x17
        /*007a*/ 	.short	(.L_73 - .L_72)
.L_72:
        /*007c*/ 	.word	0x00000000
        /*0080*/ 	.short	0x0004
        /*0082*/ 	.short	0x0020
        /*0084*/ 	.byte	0x00, 0xf5, 0x21, 0x00


	//----- nvinfo : EIATTR_KPARAM_INFO
	.align		4
.L_73:
        /*0088*/ 	.byte	0x04, 0x17
        /*008a*/ 	.short	(.L_75 - .L_74)
.L_74:
        /*008c*/ 	.word	0x00000000
        /*0090*/ 	.short	0x0003
        /*0092*/ 	.short	0x0018
        /*0094*/ 	.byte	0x00, 0xf5, 0x21, 0x00


	//----- nvinfo : EIATTR_KPARAM_INFO
	.align		4
.L_75:
        /*0098*/ 	.byte	0x04, 0x17
        /*009a*/ 	.short	(.L_77 - .L_76)
.L_76:
        /*009c*/ 	.word	0x00000000
        /*00a0*/ 	.short	0x0002
        /*00a2*/ 	.short	0x0010
        /*00a4*/ 	.byte	0x00, 0xf5, 0x21, 0x00


	//----- nvinfo : EIATTR_KPARAM_INFO
	.align		4
.L_77:
        /*00a8*/ 	.byte	0x04, 0x17
        /*00aa*/ 	.short	(.L_79 - .L_78)
.L_78:
        /*00ac*/ 	.word	0x00000000
        /*00b0*/ 	.short	0x0001
        /*00b2*/ 	.short	0x0008
        /*00b4*/ 	.byte	0x00, 0xf5, 0x21, 0x00


	//----- nvinfo : EIATTR_KPARAM_INFO
	.align		4
.L_79:
        /*00b8*/ 	.byte	0x04, 0x17
        /*00ba*/ 	.short	(.L_81 - .L_80)
.L_80:
        /*00bc*/ 	.word	0x00000000
        /*00c0*/ 	.short	0x0000
        /*00c2*/ 	.short	0x0000
        /*00c4*/ 	.byte	0x00, 0xf5, 0x21, 0x00


	//----- nvinfo : EIATTR_SPARSE_MMA_MASK
	.align		4
.L_81:
        /*00c8*/ 	.byte	0x03, 0x50
        /*00ca*/ 	.short	0x0000


	//----- nvinfo : EIATTR_MAXREG_COUNT
	.align		4
        /*00cc*/ 	.byte	0x03, 0x1b
        /*00ce*/ 	.short	0x00ff


	//----- nvinfo : EIATTR_NUM_BARRIERS
	.align		4
        /*00d0*/ 	.byte	0x02, 0x4c
        /*00d2*/ 	.byte	0x01
	.zero		1


	//----- nvinfo : EIATTR_MERCURY_ISA_VERSION
	.align		4
        /*00d4*/ 	.byte	0x03, 0x5f
        /*00d6*/ 	.short	0x0101


	//----- nvinfo : EIATTR_VRC_CTA_INIT_COUNT
	.align		4
        /*00d8*/ 	.byte	0x02, 0x4a
	.zero		1
	.zero		1


	//----- nvinfo : EIATTR_EXIT_INSTR_OFFSETS
	.align		4
        /*00dc*/ 	.byte	0x04, 0x1c
        /*00de*/ 	.short	(.L_83 - .L_82)


	//   ....[0]....
.L_82:
        /*00e0*/ 	.word	0x00000f80


	//----- nvinfo : EIATTR_CRS_STACK_SIZE
	.align		4
.L_83:
        /*00e4*/ 	.byte	0x04, 0x1e
        /*00e6*/ 	.short	(.L_85 - .L_84)
.L_84:
        /*00e8*/ 	.word	0x00000000


	//----- nvinfo : EIATTR_CBANK_PARAM_SIZE
	.align		4
.L_85:
        /*00ec*/ 	.byte	0x03, 0x19
        /*00ee*/ 	.short	0x0044


	//----- nvinfo : EIATTR_PARAM_CBANK
	.align		4
        /*00f0*/ 	.byte	0x04, 0x0a
        /*00f2*/ 	.short	(.L_87 - .L_86)
	.align		4
.L_86:
        /*00f4*/ 	.word	index@(.nv.constant0._Z14velocityKernelPfS_S_S_S_iifffff)
        /*00f8*/ 	.short	0x0380
        /*00fa*/ 	.short	0x0044


	//----- nvinfo : EIATTR_SW_WAR
	.align		4
.L_87:
        /*00fc*/ 	.byte	0x04, 0x36
        /*00fe*/ 	.short	(.L_89 - .L_88)
.L_88:
        /*0100*/ 	.word	0x00000008
.L_89:


//--------------------- .nv.info._Z22pressureBoundaryKernelPfii --------------------------
	.section	.nv.info._Z22pressureBoundaryKernelPfii,"",@"SHT_CUDA_INFO"
	.sectionflags	@""
	.align	4


	//----- nvinfo : EIATTR_CUDA_API_VERSION
	.align		4
        /*0000*/ 	.byte	0x04, 0x37
        /*0002*/ 	.short	(.L_91 - .L_90)
.L_90:
        /*0004*/ 	.word	0x00000082


	//----- nvinfo : EIATTR_KPARAM_INFO
	.align		4
.L_91:
        /*0008*/ 	.byte	0x04, 0x17
        /*000a*/ 	.short	(.L_93 - .L_92)
.L_92:
        /*000c*/ 	.word	0x00000000
        /*0010*/ 	.short	0x0002
        /*0012*/ 	.short	0x000c
        /*0014*/ 	.byte	0x00, 0xf0, 0x11, 0x00


	//----- nvinfo : EIATTR_KPARAM_INFO
	.align		4
.L_93:
        /*0018*/ 	.byte	0x04, 0x17
        /*001a*/ 	.short	(.L_95 - .L_94)
.L_94:
        /*001c*/ 	.word	0x00000000
        /*0020*/ 	.short	0x0001
        /*0022*/ 	.short	0x0008
        /*0024*/ 	.byte	0x00, 0xf0, 0x11, 0x00


	//----- nvinfo : EIATTR_KPARAM_INFO
	.align		4
.L_95:
        /*0028*/ 	.byte	0x04, 0x17
        /*002a*/ 	.short	(.L_97 - .L_96)
.L_96:
        /*002c*/ 	.word	0x00000000
        /*0030*/ 	.short	0x0000
        /*0032*/ 	.short	0x0000
        /*0034*/ 	.byte	0x00, 0xf5, 0x21, 0x00


	//----- nvinfo : EIATTR_SPARSE_MMA_MASK
	.align		4
.L_97:
        /*0038*/ 	.byte	0x03, 0x50
        /*003a*/ 	.short	0x0000


	//----- nvinfo : EIATTR_MAXREG_COUNT
	.align		4
        /*003c*/ 	.byte	0x03, 0x1b
        /*003e*/ 	.short	0x00ff


	//----- nvinfo : EIATTR_NUM_BARRIERS
	.align		4
        /*0040*/ 	.byte	0x02, 0x4c
        /*0042*/ 	.byte	0x01
	.zero		1


	//----- nvinfo : EIATTR_MERCURY_ISA_VERSION
	.align		4
        /*0044*/ 	.byte	0x03, 0x5f
        /*0046*/ 	.short	0x0101


	//----- nvinfo : EIATTR_VRC_CTA_INIT_COUNT
	.align		4
        /*0048*/ 	.byte	0x02, 0x4a
	.zero		1
	.zero		1


	//----- nvinfo : EIATTR_EXIT_INSTR_OFFSETS
	.align		4
        /*004c*/ 	.byte	0x04, 0x1c
        /*004e*/ 	.short	(.L_99 - .L_98)


	//   ....[0]....
.L_98:
        /*0050*/ 	.word	0x000001f0


	//----- nvinfo : EIATTR_CBANK_PARAM_SIZE
	.align		4
.L_99:
        /*0054*/ 	.byte	0x03, 0x19
        /*0056*/ 	.short	0x0010


	//----- nvinfo : EIATTR_PARAM_CBANK
	.align		4
        /*0058*/ 	.byte	0x04, 0x0a
        /*005a*/ 	.short	(.L_101 - .L_100)
	.align		4
.L_100:
        /*005c*/ 	.word	index@(.nv.constant0._Z22pressureBoundaryKernelPfii)
        /*0060*/ 	.short	0x0380
        /*0062*/ 	.short	0x0010


	//----- nvinfo : EIATTR_SW_WAR
	.align		4
.L_101:
        /*0064*/ 	.byte	0x04, 0x36
        /*0066*/ 	.short	(.L_103 - .L_102)
.L_102:
        /*0068*/ 	.word	0x00000008
.L_103:


//--------------------- .nv.info._Z23pressureIterationKernelPfS_S_iiff --------------------------
	.section	.nv.info._Z23pressureIterationKernelPfS_S_iiff,"",@"SHT_CUDA_INFO"
	.sectionflags	@""
	.align	4


	//----- nvinfo : EIATTR_CUDA_API_VERSION
	.align		4
        /*0000*/ 	.byte	0x04, 0x37
        /*0002*/ 	.short	(.L_105 - .L_104)
.L_104:
        /*0004*/ 	.word	0x00000082


	//----- nvinfo : EIATTR_KPARAM_INFO
	.align		4
.L_105:
        /*0008*/ 	.byte	0x04, 0x17
        /*000a*/ 	.short	(.L_107 - .L_106)
.L_106:
        /*000c*/ 	.word	0x00000000
        /*0010*/ 	.short	0x0006
        /*0012*/ 	.short	0x0024
        /*0014*/ 	.byte	0x00, 0xf0, 0x11, 0x00


	//----- nvinfo : EIATTR_KPARAM_INFO
	.align		4
.L_107:
        /*0018*/ 	.byte	0x04, 0x17
        /*001a*/ 	.short	(.L_109 - .L_108)
.L_108:
        /*001c*/ 	.word	0x00000000
        /*0020*/ 	.short	0x0005
        /*0022*/ 	.short	0x0020
        /*0024*/ 	.byte	0x00, 0xf0, 0x11, 0x00


	//----- nvinfo : EIATTR_KPARAM_INFO
	.align		4
.L_109:
        /*0028*/ 	.byte	0x04, 0x17
        /*002a*/ 	.short	(.L_111 - .L_110)
.L_110:
        /*002c*/ 	.word	0x00000000
        /*0030*/ 	.short	0x0004
        /*0032*/ 	.short	0x001c
        /*0034*/ 	.byte	0x00, 0xf0, 0x11, 0x00


	//----- nvinfo : EIATTR_KPARAM_INFO
	.align		4
.L_111:
        /*0038*/ 	.byte	0x04, 0x17
        /*003a*/ 	.short	(.L_113 - .L_112)
.L_112:
        /*003c*/ 	.word	0x00000000
        /*0040*/ 	.short	0x0003
        /*0042*/ 	.short	0x0018
        /*0044*/ 	.byte	0x00, 0xf0, 0x11, 0x00


	//----- nvinfo : EIATTR_KPARAM_INFO
	.align		4
.L_113:
        /*0048*/ 	.byte	0x04, 0x17
        /*004a*/ 	.short	(.L_115 - .L_114)
.L_114:
        /*004c*/ 	.word	0x00000000
        /*0050*/ 	.short	0x0002
        /*0052*/ 	.short	0x0010
        /*0054*/ 	.byte	0x00, 0xf5, 0x21, 0x00


	//----- nvinfo : EIATTR_KPARAM_INFO
	.align		4
.L_115:
        /*0058*/ 	.byte	0x04, 0x17
        /*005a*/ 	.short	(.L_117 - .L_116)
.L_116:
        /*005c*/ 	.word	0x00000000
        /*0060*/ 	.short	0x0001
        /*0062*/ 	.short	0x0008
        /*0064*/ 	.byte	0x00, 0xf5, 0x21, 0x00


	//----- nvinfo : EIATTR_KPARAM_INFO
	.align		4
.L_117:
        /*0068*/ 	.byte	0x04, 0x17
        /*006a*/ 	.short	(.L_119 - .L_118)
.L_118:
        /*006c*/ 	.word	0x00000000
        /*0070*/ 	.short	0x0000
        /*0072*/ 	.short	0x0000
        /*0074*/ 	.byte	0x00, 0xf5, 0x21, 0x00


	//----- nvinfo : EIATTR_SPARSE_MMA_MASK
	.align		4
.L_119:
        /*0078*/ 	.byte	0x03, 0x50
        /*007a*/ 	.short	0x0000


	//----- nvinfo : EIATTR_MAXREG_COUNT
	.align		4
        /*007c*/ 	.byte	0x03, 0x1b
        /*007e*/ 	.short	0x00ff


	//----- nvinfo : EIATTR_NUM_BARRIERS
	.align		4
        /*0080*/ 	.byte	0x02, 0x4c
        /*0082*/ 	.byte	0x01
	.zero		1


	//----- nvinfo : EIATTR_MERCURY_ISA_VERSION
	.align		4
        /*0084*/ 	.byte	0x03, 0x5f
        /*0086*/ 	.short	0x0101


	//----- nvinfo : EIATTR_VRC_CTA_INIT_COUNT
	.align		4
        /*0088*/ 	.byte	0x02, 0x4a
	.zero		1
	.zero		1


	//----- nvinfo : EIATTR_EXIT_INSTR_OFFSETS
	.align		4
        /*008c*/ 	.byte	0x04, 0x1c
        /*008e*/ 	.short	(.L_121 - .L_120)


	//   ....[0]....
.L_120:
        /*0090*/ 	.word	0x000004d0


	//----- nvinfo : EIATTR_CRS_STACK_SIZE
	.align		4
.L_121:
        /*0094*/ 	.byte	0x04, 0x1e
        /*0096*/ 	.short	(.L_123 - .L_122)
.L_122:
        /*0098*/ 	.word	0x00000000


	//----- nvinfo : EIATTR_CBANK_PARAM_SIZE
	.align		4
.L_123:
        /*009c*/ 	.byte	0x03, 0x19
        /*009e*/ 	.short	0x0028


	//----- nvinfo : EIATTR_PARAM_CBANK
	.align		4
        /*00a0*/ 	.byte	0x04, 0x0a
        /*00a2*/ 	.short	(.L_125 - .L_124)
	.align		4
.L_124:
        /*00a4*/ 	.word	index@(.nv.constant0._Z23pressureIterationKernelPfS_S_iiff)
        /*00a8*/ 	.short	0x0380
        /*00aa*/ 	.short	0x0028


	//----- nvinfo : EIATTR_SW_WAR
	.align		4
.L_125:
        /*00ac*/ 	.byte	0x04, 0x36
        /*00ae*/ 	.short	(.L_127 - .L_126)
.L_126:
        /*00b0*/ 	.word	0x00000008
.L_127:


//--------------------- .nv.info._Z14computeBKernelPfS_S_iiffff --------------------------
	.section	.nv.info._Z14computeBKernelPfS_S_iiffff,"",@"SHT_CUDA_INFO"
	.sectionflags	@""
	.align	4


	//----- nvinfo : EIATTR_CUDA_API_VERSION
	.align		4
        /*0000*/ 	.byte	0x04, 0x37
        /*0002*/ 	.short	(.L_129 - .L_128)
.L_128:
        /*0004*/ 	.word	0x00000082


	//----- nvinfo : EIATTR_KPARAM_INFO
	.align		4
.L_129:
        /*0008*/ 	.byte	0x04, 0x17
        /*000a*/ 	.short	(.L_131 - .L_130)
.L_130:
        /*000c*/ 	.word	0x00000000
        /*0010*/ 	.short	0x0008
        /*0012*/ 	.short	0x002c
        /*0014*/ 	.byte	0x00, 0xf0, 0x11, 0x00


	//----- nvinfo : EIATTR_KPARAM_INFO
	.align		4
.L_131:
        /*0018*/ 	.byte	0x04, 0x17
        /*001a*/ 	.short	(.L_133 - .L_132)
.L_132:
        /*001c*/ 	.word	0x00000000
        /*0020*/ 	.short	0x0007
        /*0022*/ 	.short	0x0028
        /*0024*/ 	.byte	0x00, 0xf0, 0x11, 0x00


	//----- nvinfo : EIATTR_KPARAM_INFO
	.align		4
.L_133:
        /*0028*/ 	.byte	0x04, 0x17
        /*002a*/ 	.short	(.L_135 - .L_134)
.L_134:
        /*002c*/ 	.word	0x00000000
        /*0030*/ 	.short	0x0006
        /*0032*/ 	.short	0x0024
        /*0034*/ 	.byte	0x00, 0xf0, 0x11, 0x00


	//----- nvinfo : EIATTR_KPARAM_INFO
	.align		4
.L_135:
        /*0038*/ 	.byte	0x04, 0x17
        /*003a*/ 	.short	(.L_137 - .L_136)
.L_136:
        /*003c*/ 	.word	0x00000000
        /*0040*/ 	.short	0x0005
        /*0042*/ 	.short	0x0020
        /*0044*/ 	.byte	0x00, 0xf0, 0x11, 0x00


	//----- nvinfo : EIATTR_KPARAM_INFO
	.align		4
.L_137:
        /*0048*/ 	.byte	0x04, 0x17
        /*004a*/ 	.short	(.L_139 - .L_138)
.L_138:
        /*004c*/ 	.word	0x00000000
        /*0050*/ 	.short	0x0004
        /*0052*/ 	.short	0x001c
        /*0054*/ 	.byte	0x00, 0xf0, 0x11, 0x00


	//----- nvinfo : EIATTR_KPARAM_INFO
	.align		4
.L_139:
        /*0058*/ 	.byte	0x04, 0x17
        /*005a*/ 	.short	(.L_141 - .L_140)
.L_140:
        /*005c*/ 	.word	0x00000000
        /*0060*/ 	.short	0x0003
        /*0062*/ 	.short	0x0018
        /*0064*/ 	.byte	0x00, 0xf0, 0x11, 0x00


	//----- nvinfo : EIATTR_KPARAM_INFO
	.align		4
.L_141:
        /*0068*/ 	.byte	0x04, 0x17
        /*006a*/ 	.short	(.L_143 - .L_142)
.L_142:
        /*006c*/ 	.word	0x00000000
        /*0070*/ 	.short	0x0002
        /*0072*/ 	.short	0x0010
        /*0074*/ 	.byte	0x00, 0xf5, 0x21, 0x00


	//----- nvinfo : EIATTR_KPARAM_INFO
	.align		4
.L_143:
        /*0078*/ 	.byte	0x04, 0x17
        /*007a*/ 	.short	(.L_145 - .L_144)
.L_144:
        /*007c*/ 	.word	0x00000000
        /*0080*/ 	.short	0x0001
        /*0082*/ 	.short	0x0008
        /*0084*/ 	.byte	0x00, 0xf5, 0x21, 0x00


	//----- nvinfo : EIATTR_KPARAM_INFO
	.align		4
.L_145:
        /*0088*/ 	.byte	0x04, 0x17
        /*008a*/ 	.short	(.L_147 - .L_146)
.L_146:
        /*008c*/ 	.word	0x00000000
        /*0090*/ 	.short	0x0000
        /*0092*/ 	.short	0x0000
        /*0094*/ 	.byte	0x00, 0xf5, 0x21, 0x00


	//----- nvinfo : EIATTR_SPARSE_MMA_MASK
	.align		4
.L_147:
        /*0098*/ 	.byte	0x03, 0x50
        /*009a*/ 	.short	0x0000


	//----- nvinfo : EIATTR_MAXREG_COUNT
	.align		4
        /*009c*/ 	.byte	0x03, 0x1b
        /*009e*/ 	.short	0x00ff


	//----- nvinfo : EIATTR_NUM_BARRIERS
	.align		4
        /*00a0*/ 	.byte	0x02, 0x4c
        /*00a2*/ 	.byte	0x01
	.zero		1


	//----- nvinfo : EIATTR_MERCURY_ISA_VERSION
	.align		4
        /*00a4*/ 	.byte	0x03, 0x5f
        /*00a6*/ 	.short	0x0101


	//----- nvinfo : EIATTR_VRC_CTA_INIT_COUNT
	.align		4
        /*00a8*/ 	.byte	0x02, 0x4a
	.zero		1
	.zero		1


	//----- nvinfo : EIATTR_EXIT_INSTR_OFFSETS
	.align		4
        /*00ac*/ 	.byte	0x04, 0x1c
        /*00ae*/ 	.short	(.L_149 - .L_148)


	//   ....[0]....
.L_148:
        /*00b0*/ 	.word	0x00000b30


	//----- nvinfo : EIATTR_CRS_STACK_SIZE
	.align		4
.L_149:
        /*00b4*/ 	.byte	0x04, 0x1e
        /*00b6*/ 	.short	(.L_151 - .L_150)
.L_150:
        /*00b8*/ 	.word	0x00000000


	//----- nvinfo : EIATTR_CBANK_PARAM_SIZE
	.align		4
.L_151:
        /*00bc*/ 	.byte	0x03, 0x19
        /*00be*/ 	.short	0x0030


	//----- nvinfo : EIATTR_PARAM_CBANK
	.align		4
        /*00c0*/ 	.byte	0x04, 0x0a
        /*00c2*/ 	.short	(.L_153 - .L_152)
	.align		4
.L_152:
        /*00c4*/ 	.word	index@(.nv.constant0._Z14computeBKernelPfS_S_iiffff)
        /*00c8*/ 	.short	0x0380
        /*00ca*/ 	.short	0x0030


	//----- nvinfo : EIATTR_SW_WAR
	.align		4
.L_153:
        /*00cc*/ 	.byte	0x04, 0x36
        /*00ce*/ 	.short	(.L_155 - .L_154)
.L_154:
        /*00d0*/ 	.word	0x00000008
.L_155:


//--------------------- .nv.callgraph             --------------------------
	.section	.nv.callgraph,"",@"SHT_CUDA_CALLGRAPH"
	.align	4
	.sectionentsize	8
	.align		4
        /*0000*/ 	.word	0x00000000
	.align		4
        /*0004*/ 	.word	0xffffffff
	.align		4
        /*0008*/ 	.word	0x00000000
	.align		4
        /*000c*/ 	.word	0xfffffffe
	.align		4
        /*0010*/ 	.word	0x00000000
	.align		4
        /*0014*/ 	.word	0xfffffffd
	.align		4
        /*0018*/ 	.word	0x00000000
	.align		4
        /*001c*/ 	.word	0xfffffffc


//--------------------- .text._Z22velocityBoundaryKernelPfS_ii --------------------------
	.section	.text._Z22velocityBoundaryKernelPfS_ii,"ax",@progbits
	.align	128
        .global         _Z22velocityBoundaryKernelPfS_ii
        .type           _Z22velocityBoundaryKernelPfS_ii,@function
        .size           _Z22velocityBoundaryKernelPfS_ii,(.L_x_81 - _Z22velocityBoundaryKernelPfS_ii)
        .other          _Z22velocityBoundaryKernelPfS_ii,@"STO_CUDA_ENTRY STV_DEFAULT"
_Z22velocityBoundaryKernelPfS_ii:
.text._Z22velocityBoundaryKernelPfS_ii:
[----:B------:R-:W-:Y:S01]  /*0000*/  LDC R1, c[0x0][0x37c] ;  /* 0x0000df00ff017b82 */ /* 0x000fe20000000800 */
[----:B------:R-:W0:Y:S07]  /*0010*/  S2R R0, SR_TID.X ;  /* 0x0000000000007919 */ /* 0x000e2e0000002100 */
[----:B------:R-:W0:Y:S01]  /*0020*/  S2UR UR4, SR_CTAID.X ;  /* 0x00000000000479c3 */ /* 0x000e220000002500 */
[----:B------:R-:W1:Y:S01]  /*0030*/  LDCU UR5, c[0x0][0x394] ;  /* 0x00007280ff0577ac */ /* 0x000e620008000800 */
[----:B------:R-:W-:Y:S01]  /*0040*/  BSSY.RECONVERGENT B0, `(.L_x_0) ;  /* 0x0000015000007945 */ /* 0x000fe20003800200 */
[----:B------:R-:W2:Y:S05]  /*0050*/  LDCU.64 UR6, c[0x0][0x358] ;  /* 0x00006b00ff0677ac */ /* 0x000eaa0008000a00 */
[----:B------:R-:W0:Y:S08]  /*0060*/  LDC R9, c[0x0][0x360] ;  /* 0x0000d800ff097b82 */ /* 0x000e300000000800 */
[----:B------:R-:W3:Y:S01]  /*0070*/  LDC R8, c[0x0][0x390] ;  /* 0x0000e400ff087b82 */ /* 0x000ee20000000800 */
[----:B0-----:R-:W-:-:S05]  /*0080*/  IMAD R9, R9, UR4, R0 ;  /* 0x0000000409097c24 */ /* 0x001fca000f8e0200 */
[C---:B-1----:R-:W-:Y:S02]  /*0090*/  ISETP.GE.AND P0, PT, R9.reuse, UR5, PT ;  /* 0x0000000509007c0c */ /* 0x042fe4000bf06270 */
[----:B---3--:R-:W-:-:S11]  /*00a0*/  ISETP.GE.AND P1, PT, R9, R8, PT ;  /* 0x000000080900720c */ /* 0x008fd60003f26270 */
[----:B--2---:R-:W-:Y:S05]  /*00b0*/  @P0 BRA `(.L_x_1) ;  /* 0x0000000000340947 */ /* 0x004fea0003800000 */
[----:B------:R-:W0:Y:S08]  /*00c0*/  LDC R0, c[0x0][0x390] ;  /* 0x0000e400ff007b82 */ /* 0x000e300000000800 */
[----:B------:R-:W1:Y:S08]  /*00d0*/  LDC.64 R2, c[0x0][0x380] ;  /* 0x0000e000ff027b82 */ /* 0x000e700000000a00 */
[----:B------:R-:W2:Y:S01]  /*00e0*/  LDC.64 R4, c[0x0][0x388] ;  /* 0x0000e200ff047b82 */ /* 0x000ea20000000a00 */
[----:B0-----:R-:W-:Y:S01]  /*00f0*/  IMAD R7, R9, R0, RZ ;  /* 0x0000000009077224 */ /* 0x001fe200078e02ff */
[----:B------:R-:W-:-:S03]  /*0100*/  IADD3 R11, PT, PT, R0, -0x1, RZ ;  /* 0xffffffff000b7810 */ /* 0x000fc60007ffe0ff */
[----:B-1----:R-:W-:-:S05]  /*0110*/  IMAD.WIDE R2, R7, 0x4, R2 ;  /* 0x0000000407027825 */ /* 0x002fca00078e0202 */
[----:B------:R0:W-:Y:S01]  /*0120*/  STG.E desc[UR6][R2.64], RZ ;  /* 0x000000ff02007986 */ /* 0x0001e2000c101906 */
[----:B------:R-:W-:-:S04]  /*0130*/  IMAD.WIDE R12, R11, 0x4, R2 ;  /* 0x000000040b0c7825 */ /* 0x000fc800078e0202 */
[----:B--2---:R-:W-:Y:S01]  /*0140*/  IMAD.WIDE R4, R7, 0x4, R4 ;  /* 0x0000000407047825 */ /* 0x004fe200078e0204 */
[----:B------:R0:W-:Y:S04]  /*0150*/  STG.E desc[UR6][R12.64], RZ ;  /* 0x000000ff0c007986 */ /* 0x0001e8000c101906 */
[----:B------:R0:W-:Y:S01]  /*0160*/  STG.E desc[UR6][R4.64], RZ ;  /* 0x000000ff04007986 */ /* 0x0001e2000c101906 */
[----:B------:R-:W-:-:S05]  /*0170*/  IMAD.WIDE R6, R11, 0x4, R4 ;  /* 0x000000040b067825 */ /* 0x000fca00078e0204 */
[----:B------:R0:W-:Y:S02]  /*0180*/  STG.E desc[UR6][R6.64], RZ ;  /* 0x000000ff06007986 */ /* 0x0001e4000c101906 */
.L_x_1:
[----:B------:R-:W-:Y:S05]  /*0190*/  BSYNC.RECONVERGENT B0 ;  /* 0x0000000000007941 */ /* 0x000fea0003800200 */
.L_x_0:
[----:B------:R-:W-:Y:S04]  /*01a0*/  BSSY.RECONVERGENT B0, `(.L_x_2) ;  /* 0x000000e000007945 */ /* 0x000fe80003800200 */
[----:B------:R-:W-:Y:S05]  /*01b0*/  @P1 BRA `(.L_x_3) ;  /* 0x0000000000301947 */ /* 0x000fea0003800000 */
[----:B0-----:R-:W0:Y:S01]  /*01c0*/  LDC.64 R2, c[0x0][0x380] ;  /* 0x0000e000ff027b82 */ /* 0x001e220000000a00 */
[----:B------:R-:W-:-:S06]  /*01d0*/  UIADD3 UR4, UPT, UPT, UR5, -0x1, URZ ;  /* 0xffffffff05047890 */ /* 0x000fcc000fffe0ff */
[----:B------:R-:W-:Y:S01]  /*01e0*/  IMAD R7, R8, UR4, RZ ;  /* 0x0000000408077c24 */ /* 0x000fe2000f8e02ff */
[----:B------:R-:W1:Y:S01]  /*01f0*/  LDC.64 R4, c[0x0][0x388] ;  /* 0x0000e200ff047b82 */ /* 0x000e620000000a00 */
[----:B0-----:R-:W-:-:S05]  /*0200*/  IMAD.WIDE R2, R9, 0x4, R2 ;  /* 0x0000000409027825 */ /* 0x001fca00078e0202 */
[----:B------:R2:W-:Y:S01]  /*0210*/  STG.E desc[UR6][R2.64], RZ ;  /* 0x000000ff02007986 */ /* 0x0005e2000c101906 */
[----:B-1----:R-:W-:-:S04]  /*0220*/  IMAD.WIDE R4, R9, 0x4, R4 ;  /* 0x0000000409047825 */ /* 0x002fc800078e0204 */
[----:B------:R-:W-:-:S04]  /*0230*/  IMAD.WIDE R8, R7, 0x4, R2 ;  /* 0x0000000407087825 */ /* 0x000fc800078e0202 */
[----:B------:R-:W-:Y:S01]  /*0240*/  IMAD.WIDE R6, R7, 0x4, R4 ;  /* 0x0000000407067825 */ /* 0x000fe200078e0204 */
[----:B------:R2:W-:Y:S04]  /*0250*/  STG.E desc[UR6][R8.64], RZ ;  /* 0x000000ff08007986 */ /* 0x0005e8000c101906 */
[----:B------:R2:W-:Y:S04]  /*0260*/  STG.E desc[UR6][R4.64], RZ ;  /* 0x000000ff04007986 */ /* 0x0005e8000c101906 */
[----:B------:R2:W-:Y:S02]  /*0270*/  STG.E desc[UR6][R6.64], RZ ;  /* 0x000000ff06007986 */ /* 0x0005e4000c101906 */
.L_x_3:
[----:B------:R-:W-:Y:S05]  /*0280*/  BSYNC.RECONVERGENT B0 ;  /* 0x0000000000007941 */ /* 0x000fea0003800200 */
.L_x_2:
[----:B------:R-:W-:Y:S06]  /*0290*/  BAR.SYNC.DEFER_BLOCKING 0x0 ;  /* 0x0000000000007b1d */ /* 0x000fec0000010000 */
[----:B------:R-:W-:Y:S05]  /*02a0*/  EXIT ;  /* 0x000000000000794d */ /* 0x000fea0003800000 */
.L_x_4:
[----:B------:R-:W-:-:S00]  /*02b0*/  BRA `(.L_x_4) ;  /* 0xfffffffc00fc7947 */ /* 0x000fc0000383ffff */
[----:B------:R-:W-:-:S00]  /*02c0*/  NOP ;  /* 0x0000000000007918 */ /* 0x000fc00000000000 */
        /* <DEDUP_REMOVED lines=11> */
.L_x_81:


//--------------------- .text._Z14velocityKernelPfS_S_S_S_iifffff --------------------------
	.section	.text._Z14velocityKernelPfS_S_S_S_iifffff,"ax",@progbits
	.align	128
        .global         _Z14velocityKernelPfS_S_S_S_iifffff
        .type           _Z14velocityKernelPfS_S_S_S_iifffff,@function
        .size           _Z14velocityKernelPfS_S_S_S_iifffff,(.L_x_77 - _Z14velocityKernelPfS_S_S_S_iifffff)
        .other          _Z14velocityKernelPfS_S_S_S_iifffff,@"STO_CUDA_ENTRY STV_DEFAULT"
_Z14velocityKernelPfS_S_S_S_iifffff:
.text._Z14velocityKernelPfS_S_S_S_iifffff:
[----:B------:R-:W-:Y:S01]  /*0000*/  LDC R1, c[0x0][0x37c] ;  /* 0x0000df00ff017b82 */ /* 0x000fe20000000800 */
[----:B------:R-:W0:Y:S07]  /*0010*/  S2R R5, SR_TID.Y ;  /* 0x0000000000057919 */ /* 0x000e2e0000002200 */
[----:B------:R-:W1:Y:S01]  /*0020*/  LDC R0, c[0x0][0x360] ;  /* 0x0000d800ff007b82 */ /* 0x000e620000000800 */
[----:B------:R-:W2:Y:S01]  /*0030*/  LDCU.64 UR8, c[0x0][0x3a8] ;  /* 0x00007500ff0877ac */ /* 0x000ea20008000a00 */
[----:B------:R-:W1:Y:S01]  /*0040*/  S2R R3, SR_TID.X ;  /* 0x0000000000037919 */ /* 0x000e620000002100 */
[----:B------:R-:W3:Y:S05]  /*0050*/  LDCU.64 UR6, c[0x0][0x358] ;  /* 0x00006b00ff0677ac */ /* 0x000eea0008000a00 */
[----:B------:R-:W0:Y:S08]  /*0060*/  S2UR UR5, SR_CTAID.Y ;  /* 0x00000000000579c3 */ /* 0x000e300000002600 */
[----:B------:R-:W0:Y:S08]  /*0070*/  LDC R16, c[0x0][0x364] ;  /* 0x0000d900ff107b82 */ /* 0x000e300000000800 */
[----:B------:R-:W1:Y:S08]  /*0080*/  S2UR UR4, SR_CTAID.X ;  /* 0x00000000000479c3 */ /* 0x000e700000002500 */
[----:B------:R-:W4:Y:S01]  /*0090*/  LDC.64 R6, c[0x0][0x390] ;  /* 0x0000e400ff067b82 */ /* 0x000f220000000a00 */
[----:B0-----:R-:W-:-:S07]  /*00a0*/  IMAD R16, R16, UR5, R5 ;  /* 0x0000000510107c24 */ /* 0x001fce000f8e0205 */
[----:B------:R-:W0:Y:S01]  /*00b0*/  LDC.64 R8, c[0x0][0x388] ;  /* 0x0000e200ff087b82 */ /* 0x000e220000000a00 */
[----:B------:R-:W-:Y:S01]  /*00c0*/  IADD3 R4, PT, PT, R16, 0x1, RZ ;  /* 0x0000000110047810 */ /* 0x000fe20007ffe0ff */
[----:B-1----:R-:W-:-:S03]  /*00d0*/  IMAD R0, R0, UR4, R3 ;  /* 0x0000000400007c24 */ /* 0x002fc6000f8e0203 */
[----:B--2---:R-:W-:-:S03]  /*00e0*/  ISETP.GE.AND P0, PT, R4, UR9, PT ;  /* 0x0000000904007c0c */ /* 0x004fc6000bf06270 */
[----:B------:R-:W1:Y:S01]  /*00f0*/  LDC.64 R2, c[0x0][0x380] ;  /* 0x0000e000ff027b82 */ /* 0x000e620000000a00 */
[----:B------:R-:W-:-:S04]  /*0100*/  IADD3 R5, PT, PT, R0, 0x1, RZ ;  /* 0x0000000100057810 */ /* 0x000fc80007ffe0ff */
[----:B------:R-:W-:-:S03]  /*0110*/  ISETP.GE.OR P0, PT, R5, UR8, P0 ;  /* 0x0000000805007c0c */ /* 0x000fc60008706670 */
[----:B------:R-:W2:Y:S10]  /*0120*/  LDC.64 R10, c[0x0][0x398] ;  /* 0x0000e600ff0a7b82 */ /* 0x000eb40000000a00 */
[----:B------:R-:W-:-:S04]  /*0130*/  @!P0 IMAD R13, R4, UR8, R5 ;  /* 0x00000008040d8c24 */ /* 0x000fc8000f8e0205 */
[----:B-1----:R-:W-:-:S06]  /*0140*/  @!P0 IMAD.WIDE R2, R13, 0x4, R2 ;  /* 0x000000040d028825 */ /* 0x002fcc00078e0202 */
[----:B---3--:R-:W3:Y:S01]  /*0150*/  @!P0 LDG.E R3, desc[UR6][R2.64] ;  /* 0x0000000602038981 */ /* 0x008ee2000c1e1900 */
[----:B----4-:R-:W-:-:S04]  /*0160*/  @!P0 IMAD.WIDE R6, R13, 0x4, R6 ;  /* 0x000000040d068825 */ /* 0x010fc800078e0206 */
[C---:B0-----:R-:W-:Y:S01]  /*0170*/  @!P0 IMAD.WIDE R8, R13.reuse, 0x4, R8 ;  /* 0x000000040d088825 */ /* 0x041fe200078e0208 */
[----:B---3--:R0:W-:Y:S05]  /*0180*/  @!P0 STG.E desc[UR6][R6.64], R3 ;  /* 0x0000000306008986 */ /* 0x0081ea000c101906 */
[----:B------:R-:W3:Y:S01]  /*0190*/  @!P0 LDG.E R9, desc[UR6][R8.64] ;  /* 0x0000000608098981 */ /* 0x000ee2000c1e1900 */
[----:B--2---:R-:W-:Y:S01]  /*01a0*/  @!P0 IMAD.WIDE R10, R13, 0x4, R10 ;  /* 0x000000040d0a8825 */ /* 0x004fe200078e020a */
[----:B------:R-:W-:Y:S01]  /*01b0*/  UIADD3 UR4, UPT, UPT, UR9, -0x1, URZ ;  /* 0xffffffff09047890 */ /* 0x000fe2000fffe0ff */
[----:B------:R-:W-:Y:S01]  /*01c0*/  BSSY.RECONVERGENT B0, `(.L_x_5) ;  /* 0x00000da000007945 */ /* 0x000fe20003800200 */
[----:B------:R-:W-:-:S02]  /*01d0*/  UIADD3 UR5, UPT, UPT, UR8, -0x1, URZ ;  /* 0xffffffff08057890 */ /* 0x000fc4000fffe0ff */
[----:B---3--:R0:W-:Y:S01]  /*01e0*/  @!P0 STG.E desc[UR6][R10.64], R9 ;  /* 0x000000090a008986 */ /* 0x0081e2000c101906 */
[----:B------:R-:W-:Y:S01]  /*01f0*/  BAR.SYNC.DEFER_BLOCKING 0x0 ;  /* 0x0000000000007b1d */ /* 0x000fe20000010000 */
[----:B------:R-:W-:-:S04]  /*0200*/  ISETP.GE.AND P0, PT, R4, UR4, PT ;  /* 0x0000000404007c0c */ /* 0x000fc8000bf06270 */
[----:B------:R-:W-:-:S04]  /*0210*/  ISETP.GE.OR P0, PT, R5, UR5, P0 ;  /* 0x0000000505007c0c */ /* 0x000fc80008706670 */
[----:B------:R-:W-:-:S13]  /*0220*/  ISETP.GT.U32.OR P0, PT, R0, 0x7ffffffe, P0 ;  /* 0x7ffffffe0000780c */ /* 0x000fda0000704470 */
[----:B0-----:R-:W-:Y:S05]  /*0230*/  @P0 BRA `(.L_x_6) ;  /* 0x0000000c00480947 */ /* 0x001fea0003800000 */
[----:B------:R-:W0:Y:S01]  /*0240*/  LDC.64 R12, c[0x0][0x390] ;  /* 0x0000e400ff0c7b82 */ /* 0x000e220000000a00 */
[----:B------:R-:W-:Y:S01]  /*0250*/  IMAD R19, R4, UR8, R5 ;  /* 0x0000000804137c24 */ /* 0x000fe2000f8e0205 */
[----:B------:R-:W1:Y:S06]  /*0260*/  LDCU UR4, c[0x0][0x3b8] ;  /* 0x00007700ff0477ac */ /* 0x000e6c0008000800 */
[----:B------:R-:W2:Y:S01]  /*0270*/  LDC R7, c[0x0][0x3b0] ;  /* 0x0000ec00ff077b82 */ /* 0x000ea20000000800 */
[----:B0-----:R-:W-:-:S05]  /*0280*/  IMAD.WIDE R12, R19, 0x4, R12 ;  /* 0x00000004130c7825 */ /* 0x001fca00078e020c */
[----:B------:R-:W1:Y:S01]  /*0290*/  LDG.E R18, desc[UR6][R12.64] ;  /* 0x000000060c127981 */ /* 0x000e62000c1e1900 */
[----:B------:R-:W-:Y:S01]  /*02a0*/  BSSY.RECONVERGENT B1, `(.L_x_7) ;  /* 0x000000e000017945 */ /* 0x000fe20003800200 */
[----:B--2---:R-:W0:Y:S02]  /*02b0*/  MUFU.RCP R2, R7 ;  /* 0x0000000700027308 */ /* 0x004e240000001000 */
[----:B0-----:R-:W-:-:S04]  /*02c0*/  FFMA R3, R2, -R7, 1 ;  /* 0x3f80000002037423 */ /* 0x001fc80000000807 */
[----:B------:R-:W-:Y:S01]  /*02d0*/  FFMA R3, R2, R3, R2 ;  /* 0x0000000302037223 */ /* 0x000fe20000000002 */
[----:B-1----:R-:W-:-:S04]  /*02e0*/  FMUL R0, R18, UR4 ;  /* 0x0000000412007c20 */ /* 0x002fc80008400000 */
[----:B------:R-:W0:Y:S01]  /*02f0*/  FCHK P0, R0, R7 ;  /* 0x0000000700007302 */ /* 0x000e220000000000 */
[----:B------:R-:W-:-:S04]  /*0300*/  FFMA R2, R0, R3, RZ ;  /* 0x0000000300027223 */ /* 0x000fc800000000ff */
[----:B------:R-:W-:-:S04]  /*0310*/  FFMA R4, R2, -R7, R0 ;  /* 0x8000000702047223 */ /* 0x000fc80000000000 */
[----:B------:R-:W-:Y:S01]  /*0320*/  FFMA R2, R3, R4, R2 ;  /* 0x0000000403027223 */ /* 0x000fe20000000002 */
[----:B0-----:R-:W-:Y:S06]  /*0330*/  @!P0 BRA `(.L_x_8) ;  /* 0x0000000000108947 */ /* 0x001fec0003800000 */
[----:B------:R-:W0:Y:S01]  /*0340*/  LDCU UR4, c[0x0][0x3b0] ;  /* 0x00007600ff0477ac */ /* 0x000e220008000800 */
[----:B------:R-:W-:Y:S02]  /*0350*/  MOV R20, 0x380 ;  /* 0x0000038000147802 */ /* 0x000fe40000000f00 */
[----:B0-----:R-:W-:-:S07]  /*0360*/  MOV R2, UR4 ;  /* 0x0000000400027c02 */ /* 0x001fce0008000f00 */
[----:B------:R-:W-:Y:S05]  /*0370*/  CALL.REL.NOINC `($__internal_0_$__cuda_sm3x_div_rn_noftz_f32_slowpath) ;  /* 0x0000000c00047944 */ /* 0x000fea0003c00000 */
.L_x_8:
[----:B------:R-:W-:Y:S05]  /*0380*/  BSYNC.RECONVERGENT B1 ;  /* 0x0000000000017941 */ /* 0x000fea0003800200 */
.L_x_7:
[----:B------:R-:W0:Y:S01]  /*0390*/  LDC.64 R10, c[0x0][0x398] ;  /* 0x0000e600ff0a7b82 */ /* 0x000e220000000a00 */
[----:B------:R-:W2:Y:S01]  /*03a0*/  LDG.E R23, desc[UR6][R12.64+-0x4] ;  /* 0xfffffc060c177981 */ /* 0x000ea2000c1e1900 */
[----:B------:R-:W1:Y:S06]  /*03b0*/  LDCU UR4, c[0x0][0x3b8] ;  /* 0x00007700ff0477ac */ /* 0x000e6c0008000800 */
[----:B------:R-:W3:Y:S01]  /*03c0*/  LDC R9, c[0x0][0x3b4] ;  /* 0x0000ed00ff097b82 */ /* 0x000ee20000000800 */
[----:B0-----:R-:W-:-:S05]  /*03d0*/  IMAD.WIDE R10, R19, 0x4, R10 ;  /* 0x00000004130a7825 */ /* 0x001fca00078e020a */
[----:B------:R-:W1:Y:S01]  /*03e0*/  LDG.E R0, desc[UR6][R10.64] ;  /* 0x000000060a007981 */ /* 0x000e62000c1e1900 */
[----:B---3--:R-:W0:Y:S01]  /*03f0*/  MUFU.RCP R3, R9 ;  /* 0x0000000900037308 */ /* 0x008e220000001000 */
[----:B------:R-:W-:Y:S01]  /*0400*/  BSSY.RECONVERGENT B1, `(.L_x_9) ;  /* 0x0000010000017945 */ /* 0x000fe20003800200 */
[----:B0-----:R-:W-:-:S04]  /*0410*/  FFMA R4, R3, -R9, 1 ;  /* 0x3f80000003047423 */ /* 0x001fc80000000809 */
[----:B------:R-:W-:Y:S01]  /*0420*/  FFMA R3, R3, R4, R3 ;  /* 0x0000000403037223 */ /* 0x000fe20000000003 */
[----:B--2---:R-:W-:-:S04]  /*0430*/  FADD R17, R18, -R23 ;  /* 0x8000001712117221 */ /* 0x004fc80000000000 */
[----:B------:R-:W-:Y:S01]  /*0440*/  FMUL R17, R17, R2 ;  /* 0x0000000211117220 */ /* 0x000fe20000400000 */
        /* <DEDUP_REMOVED lines=10> */
[----:B------:R-:W-:-:S07]  /*04f0*/  MOV R7, R2 ;  /* 0x0000000200077202 */ /* 0x000fce0000000f00 */
.L_x_10:
[----:B------:R-:W-:Y:S05]  /*0500*/  BSYNC.RECONVERGENT B1 ;  /* 0x0000000000017941 */ /* 0x000fea0003800200 */
.L_x_9:
[----:B------:R-:W0:Y:S01]  /*0510*/  LDC.64 R2, c[0x0][0x390] ;  /* 0x0000e400ff027b82 */ /* 0x000e220000000a00 */
[----:B------:R-:W1:Y:S02]  /*0520*/  LDCU UR4, c[0x0][0x3a8] ;  /* 0x00007500ff0477ac */ /* 0x000e640008000800 */
[----:B-1----:R-:W-:Y:S01]  /*0530*/  IMAD R16, R16, UR4, R5 ;  /* 0x0000000410107c24 */ /* 0x002fe2000f8e0205 */
[----:B------:R-:W1:Y:S03]  /*0540*/  LDCU UR4, c[0x0][0x3b0] ;  /* 0x00007600ff0477ac */ /* 0x000e660008000800 */
[----:B0-----:R-:W-:Y:S02]  /*0550*/  IMAD.WIDE R4, R16, 0x4, R2 ;  /* 0x0000000410047825 */ /* 0x001fe400078e0202 */
[----:B------:R-:W0:Y:S03]  /*0560*/  LDC.64 R2, c[0x0][0x3b8] ;  /* 0x0000ee00ff027b82 */ /* 0x000e260000000a00 */
[----:B------:R2:W3:Y:S01]  /*0570*/  LDG.E R9, desc[UR6][R4.64] ;  /* 0x0000000604097981 */ /* 0x0004e2000c1e1900 */
[----:B0-----:R-:W-:-:S04]  /*0580*/  FADD R8, R3, R3 ;  /* 0x0000000303087221 */ /* 0x001fc80000000000 */
[----:B-1----:R-:W-:-:S04]  /*0590*/  FMUL R15, R8, UR4 ;  /* 0x00000004080f7c20 */ /* 0x002fc80008400000 */
[----:B------:R-:W0:Y:S08]  /*05a0*/  MUFU.RCP R0, R15 ;  /* 0x0000000f00007308 */ /* 0x000e300000001000 */
[----:B------:R-:W1:Y:S01]  /*05b0*/  FCHK P0, R2, R15 ;  /* 0x0000000f02007302 */ /* 0x000e620000000000 */
[----:B0-----:R-:W-:-:S04]  /*05c0*/  FFMA R3, -R15, R0, 1 ;  /* 0x3f8000000f037423 */ /* 0x001fc80000000100 */
[----:B------:R-:W-:-:S04]  /*05d0*/  FFMA R3, R0, R3, R0 ;  /* 0x0000000300037223 */ /* 0x000fc80000000000 */
[----:B------:R-:W-:-:S04]  /*05e0*/  FFMA R6, R3, R2, RZ ;  /* 0x0000000203067223 */ /* 0x000fc800000000ff */
[----:B--2---:R-:W-:-:S04]  /*05f0*/  FFMA R4, -R15, R6, R2 ;  /* 0x000000060f047223 */ /* 0x004fc80000000102 */
[----:B------:R-:W-:Y:S01]  /*0600*/  FFMA R6, R3, R4, R6 ;  /* 0x0000000403067223 */ /* 0x000fe20000000006 */
[----:B---3--:R-:W-:-:S04]  /*0610*/  FADD R0, R18, -R9 ;  /* 0x8000000912007221 */ /* 0x008fc80000000000 */
[----:B------:R-:W-:Y:S01]  /*0620*/  FMUL R7, R0, R7 ;  /* 0x0000000700077220 */ /* 0x000fe20000400000 */
[----:B-1----:R-:W-:Y:S06]  /*0630*/  @!P0 BRA `(.L_x_11) ;  /* 0x0000000000188947 */ /* 0x002fec0003800000 */
[----:B------:R-:W0:Y:S01]  /*0640*/  LDCU UR4, c[0x0][0x3b8] ;  /* 0x00007700ff0477ac */ /* 0x000e220008000800 */
[----:B------:R-:W-:Y:S02]  /*0650*/  MOV R2, R15 ;  /* 0x0000000f00027202 */ /* 0x000fe40000000f00 */
[----:B------:R-:W-:Y:S02]  /*0660*/  MOV R20, 0x690 ;  /* 0x0000069000147802 */ /* 0x000fe40000000f00 */
[----:B0-----:R-:W-:-:S07]  /*0670*/  MOV R0, UR4 ;  /* 0x0000000400007c02 */ /* 0x001fce0008000f00 */
[----:B------:R-:W-:Y:S05]  /*0680*/  CALL.REL.NOINC `($__internal_0_$__cuda_sm3x_div_rn_noftz_f32_slowpath) ;  /* 0x0000000800407944 */ /* 0x000fea0003c00000 */
[----:B------:R-:W-:-:S07]  /*0690*/  MOV R6, R2 ;  /* 0x0000000200067202 */ /* 0x000fce0000000f00 */
.L_x_11:
[----:B------:R-:W0:Y:S01]  /*06a0*/  LDC.64 R14, c[0x0][0x3a0] ;  /* 0x0000e800ff0e7b82 */ /* 0x000e220000000a00 */
[----:B------:R-:W1:Y:S07]  /*06b0*/  LDCU UR4, c[0x0][0x3b8] ;  /* 0x00007700ff0477ac */ /* 0x000e6e0008000800 */
[----:B------:R-:W2:Y:S08]  /*06c0*/  LDC R21, c[0x0][0x3b0] ;  /* 0x0000ec00ff157b82 */ /* 0x000eb00000000800 */
[----:B------:R-:W1:Y:S01]  /*06d0*/  LDC R0, c[0x0][0x3c0] ;  /* 0x0000f000ff007b82 */ /* 0x000e620000000800 */
[----:B0-----:R-:W-:-:S05]  /*06e0*/  IMAD.WIDE R14, R19, 0x4, R14 ;  /* 0x00000004130e7825 */ /* 0x001fca00078e020e */
[----:B------:R-:W3:Y:S04]  /*06f0*/  LDG.E R2, desc[UR6][R14.64+0x4] ;  /* 0x000004060e027981 */ /* 0x000ee8000c1e1900 */
[----:B------:R-:W3:Y:S01]  /*0700*/  LDG.E R3, desc[UR6][R14.64+-0x4] ;  /* 0xfffffc060e037981 */ /* 0x000ee2000c1e1900 */
[----:B--2---:R-:W-:-:S04]  /*0710*/  FMUL R21, R21, R21 ;  /* 0x0000001515157220 */ /* 0x004fc80000400000 */
[----:B------:R-:W0:Y:S01]  /*0720*/  MUFU.RCP R4, R21 ;  /* 0x0000001500047308 */ /* 0x000e220000001000 */
[----:B-1----:R-:W-:-:S07]  /*0730*/  FMUL R0, R0, UR4 ;  /* 0x0000000400007c20 */ /* 0x002fce0008400000 */
[----:B------:R-:W1:Y:S01]  /*0740*/  FCHK P0, R0, R21 ;  /* 0x0000001500007302 */ /* 0x000e620000000000 */
[----:B0-----:R-:W-:-:S04]  /*0750*/  FFMA R5, -R21, R4, 1 ;  /* 0x3f80000015057423 */ /* 0x001fc80000000104 */
[----:B------:R-:W-:-:S04]  /*0760*/  FFMA R5, R4, R5, R4 ;  /* 0x0000000504057223 */ /* 0x000fc80000000004 */
[----:B------:R-:W-:Y:S01]  /*0770*/  FFMA R4, R0, R5, RZ ;  /* 0x0000000500047223 */ /* 0x000fe200000000ff */
[----:B---3--:R-:W-:-:S03]  /*0780*/  FADD R3, R2, -R3 ;  /* 0x8000000302037221 */ /* 0x008fc60000000000 */
[----:B------:R-:W-:Y:S01]  /*0790*/  FFMA R2, -R21, R4, R0 ;  /* 0x0000000415027223 */ /* 0x000fe20000000100 */
[----:B------:R-:W-:-:S03]  /*07a0*/  FMUL R6, R3, R6 ;  /* 0x0000000603067220 */ /* 0x000fc60000400000 */
[----:B------:R-:W-:Y:S01]  /*07b0*/  FFMA R5, R5, R2, R4 ;  /* 0x0000000205057223 */ /* 0x000fe20000000004 */
[----:B-1----:R-:W-:Y:S06]  /*07c0*/  @!P0 BRA `(.L_x_12) ;  /* 0x0000000000108947 */ /* 0x002fec0003800000 */
[----:B------:R-:W-:Y:S02]  /*07d0*/  MOV R2, R21 ;  /* 0x0000001500027202 */ /* 0x000fe40000000f00 */
[----:B------:R-:W-:-:S07]  /*07e0*/  MOV R20, 0x800 ;  /* 0x0000080000147802 */ /* 0x000fce0000000f00 */
[----:B------:R-:W-:Y:S05]  /*07f0*/  CALL.REL.NOINC `($__internal_0_$__cuda_sm3x_div_rn_noftz_f32_slowpath) ;  /* 0x0000000400e47944 */ /* 0x000fea0003c00000 */
[----:B------:R-:W-:-:S07]  /*0800*/  MOV R5, R2 ;  /* 0x0000000200057202 */ /* 0x000fce0000000f00 */
.L_x_12:
[----:B------:R-:W2:Y:S01]  /*0810*/  LDG.E R3, desc[UR6][R12.64+0x4] ;  /* 0x000004060c037981 */ /* 0x000ea2000c1e1900 */
[----:B------:R-:W0:Y:S02]  /*0820*/  LDC R2, c[0x0][0x3b4] ;  /* 0x0000ed00ff027b82 */ /* 0x000e240000000800 */
[----:B0-----:R-:W-:-:S04]  /*0830*/  FMUL R2, R2, R2 ;  /* 0x0000000202027220 */ /* 0x001fc80000400000 */
[----:B------:R-:W0:Y:S08]  /*0840*/  MUFU.RCP R21, R2 ;  /* 0x0000000200157308 */ /* 0x000e300000001000 */
[----:B------:R-:W1:Y:S01]  /*0850*/  FCHK P0, R0, R2 ;  /* 0x0000000200007302 */ /* 0x000e620000000000 */
[----:B0-----:R-:W-:-:S04]  /*0860*/  FFMA R4, -R2, R21, 1 ;  /* 0x3f80000002047423 */ /* 0x001fc80000000115 */
[----:B------:R-:W-:Y:S01]  /*0870*/  FFMA R21, R21, R4, R21 ;  /* 0x0000000415157223 */ /* 0x000fe20000000015 */
[----:B------:R-:W-:-:S03]  /*0880*/  FADD R4, R18, R18 ;  /* 0x0000001212047221 */ /* 0x000fc60000000000 */
[----:B------:R-:W-:Y:S01]  /*0890*/  FFMA R20, R0, R21, RZ ;  /* 0x0000001500147223 */ /* 0x000fe200000000ff */
[----:B--2---:R-:W-:-:S03]  /*08a0*/  FADD R22, R3, -R4 ;  /* 0x8000000403167221 */ /* 0x004fc60000000000 */
[----:B------:R-:W-:Y:S01]  /*08b0*/  FFMA R3, -R2, R20, R0 ;  /* 0x0000001402037223 */ /* 0x000fe20000000100 */
[----:B------:R-:W-:-:S03]  /*08c0*/  FADD R22, R23, R22 ;  /* 0x0000001617167221 */ /* 0x000fc60000000000 */
[----:B------:R-:W-:Y:S01]  /*08d0*/  FFMA R23, R21, R3, R20 ;  /* 0x0000000315177223 */ /* 0x000fe20000000014 */
[----:B-1----:R-:W-:Y:S06]  /*08e0*/  @!P0 BRA `(.L_x_13) ;  /* 0x00000000000c8947 */ /* 0x002fec0003800000 */
[----:B------:R-:W-:-:S07]  /*08f0*/  MOV R20, 0x910 ;  /* 0x0000091000147802 */ /* 0x000fce0000000f00 */
[----:B------:R-:W-:Y:S05]  /*0900*/  CALL.REL.NOINC `($__internal_0_$__cuda_sm3x_div_rn_noftz_f32_slowpath) ;  /* 0x0000000400a07944 */ /* 0x000fea0003c00000 */
[----:B------:R-:W-:-:S07]  /*0910*/  MOV R23, R2 ;  /* 0x0000000200177202 */ /* 0x000fce0000000f00 */
.L_x_13:
[----:B------:R-:W0:Y:S08]  /*0920*/  LDC R21, c[0x0][0x3a8] ;  /* 0x0000ea00ff157b82 */ /* 0x000e300000000800 */
[----:B------:R-:W1:Y:S01]  /*0930*/  LDC.64 R2, c[0x0][0x380] ;  /* 0x0000e000ff027b82 */ /* 0x000e620000000a00 */
[----:B------:R-:W-:Y:S01]  /*0940*/  FADD R18, R18, -R17 ;  /* 0x8000001112127221 */ /* 0x000fe20000000000 */
[----:B------:R-:W2:Y:S01]  /*0950*/  LDCU UR4, c[0x0][0x3b8] ;  /* 0x00007700ff0477ac */ /* 0x000ea20008000800 */
[----:B0-----:R-:W-:-:S06]  /*0960*/  IMAD.WIDE R20, R21, 0x4, R12 ;  /* 0x0000000415147825 */ /* 0x001fcc00078e020c */
[----:B------:R-:W3:Y:S01]  /*0970*/  LDG.E R21, desc[UR6][R20.64] ;  /* 0x0000000614157981 */ /* 0x000ee2000c1e1900 */
[----:B------:R-:W-:Y:S01]  /*0980*/  FADD R7, -R7, R18 ;  /* 0x0000001207077221 */ /* 0x000fe20000000100 */
[----:B-1----:R-:W-:-:S04]  /*0990*/  IMAD.WIDE R2, R19, 0x4, R2 ;  /* 0x0000000413027825 */ /* 0x002fc800078e0202 */
[----:B------:R-:W-:Y:S02]  /*09a0*/  FADD R7, -R6, R7 ;  /* 0x0000000706077221 */ /* 0x000fe40000000100 */
[----:B------:R-:W0:Y:S02]  /*09b0*/  LDC R6, c[0x0][0x3b0] ;  /* 0x0000ec00ff067b82 */ /* 0x000e240000000800 */
[----:B------:R-:W-:Y:S01]  /*09c0*/  FFMA R7, R22, R5, R7 ;  /* 0x0000000516077223 */ /* 0x000fe20000000007 */
[----:B---3--:R-:W-:-:S04]  /*09d0*/  FADD R4, -R4, R21 ;  /* 0x0000001504047221 */ /* 0x008fc80000000100 */
[----:B------:R-:W-:-:S04]  /*09e0*/  FADD R4, R9, R4 ;  /* 0x0000000409047221 */ /* 0x000fc80000000000 */
[----:B------:R-:W-:-:S05]  /*09f0*/  FFMA R7, R4, R23, R7 ;  /* 0x0000001704077223 */ /* 0x000fca0000000007 */
[----:B------:R1:W-:Y:S04]  /*0a00*/  STG.E desc[UR6][R2.64], R7 ;  /* 0x0000000702007986 */ /* 0x0003e8000c101906 */
[----:B------:R-:W2:Y:S04]  /*0a10*/  LDG.E R12, desc[UR6][R12.64] ;  /* 0x000000060c0c7981 */ /* 0x000ea8000c1e1900 */
[----:B------:R3:W5:Y:S01]  /*0a20*/  LDG.E R9, desc[UR6][R10.64] ;  /* 0x000000060a097981 */ /* 0x000762000c1e1900 */
[----:B0-----:R-:W0:Y:S01]  /*0a30*/  MUFU.RCP R21, R6 ;  /* 0x0000000600157308 */ /* 0x001e220000001000 */
[----:B------:R-:W-:Y:S01]  /*0a40*/  BSSY.RECONVERGENT B1, `(.L_x_14) ;  /* 0x000000e000017945 */ /* 0x000fe20003800200 */
[----:B0-----:R-:W-:-:S04]  /*0a50*/  FFMA R0, R21, -R6, 1 ;  /* 0x3f80000015007423 */ /* 0x001fc80000000806 */
[----:B------:R-:W-:Y:S01]  /*0a60*/  FFMA R0, R21, R0, R21 ;  /* 0x0000000015007223 */ /* 0x000fe20000000015 */
[----:B--2---:R-:W-:-:S04]  /*0a70*/  FMUL R17, R12, UR4 ;  /* 0x000000040c117c20 */ /* 0x004fc80008400000 */
[----:B------:R-:W0:Y:S01]  /*0a80*/  FCHK P0, R17, R6 ;  /* 0x0000000611007302 */ /* 0x000e220000000000 */
[----:B------:R-:W-:-:S04]  /*0a90*/  FFMA R4, R0, R17, RZ ;  /* 0x0000001100047223 */ /* 0x000fc800000000ff */
[----:B-1----:R-:W-:-:S04]  /*0aa0*/  FFMA R3, R4, -R6, R17 ;  /* 0x8000000604037223 */ /* 0x002fc80000000011 */
[----:B------:R-:W-:Y:S01]  /*0ab0*/  FFMA R2, R0, R3, R4 ;  /* 0x0000000300027223 */ /* 0x000fe20000000004 */
[----:B0--3--:R-:W-:Y:S06]  /*0ac0*/  @!P0 BRA `(.L_x_15) ;  /* 0x0000000000148947 */ /* 0x009fec0003800000 */
[----:B------:R-:W0:Y:S01]  /*0ad0*/  LDCU UR4, c[0x0][0x3b0] ;  /* 0x00007600ff0477ac */ /* 0x000e220008000800 */
[----:B------:R-:W-:Y:S02]  /*0ae0*/  MOV R0, R17 ;  /* 0x0000001100007202 */ /* 0x000fe40000000f00 */
[----:B------:R-:W-:Y:S02]  /*0af0*/  MOV R20, 0xb20 ;  /* 0x00000b2000147802 */ /* 0x000fe40000000f00 */
[----:B0-----:R-:W-:-:S07]  /*0b00*/  MOV R2, UR4 ;  /* 0x0000000400027c02 */ /* 0x001fce0008000f00 */
[----:B-----5:R-:W-:Y:S05]  /*0b10*/  CALL.REL.NOINC `($__internal_0_$__cuda_sm3x_div_rn_noftz_f32_slowpath) ;  /* 0x00000004001c7944 */ /* 0x020fea0003c00000 */
.L_x_15:
[----:B------:R-:W-:Y:S05]  /*0b20*/  BSYNC.RECONVERGENT B1 ;  /* 0x0000000000017941 */ /* 0x000fea0003800200 */
.L_x_14:
[----:B------:R-:W2:Y:S01]  /*0b30*/  LDG.E R7, desc[UR6][R10.64+-0x4] ;  /* 0xfffffc060a077981 */ /* 0x000ea2000c1e1900 */
[----:B------:R-:W0:Y:S01]  /*0b40*/  LDC R12, c[0x0][0x3b4] ;  /* 0x0000ed00ff0c7b82 */ /* 0x000e220000000800 */
[----:B------:R-:W1:Y:S01]  /*0b50*/  LDCU UR4, c[0x0][0x3b8] ;  /* 0x00007700ff0477ac */ /* 0x000e620008000800 */
[----:B------:R-:W-:Y:S01]  /*0b60*/  BSSY.RECONVERGENT B1, `(.L_x_16) ;  /* 0x0000012000017945 */ /* 0x000fe20003800200 */
[----:B-1---5:R-:W-:Y:S01]  /*0b70*/  FMUL R13, R9, UR4 ;  /* 0x00000004090d7c20 */ /* 0x022fe20008400000 */
[----:B0-----:R-:W0:Y:S08]  /*0b80*/  MUFU.RCP R3, R12 ;  /* 0x0000000c00037308 */ /* 0x001e300000001000 */
[----:B------:R-:W1:Y:S01]  /*0b90*/  FCHK P0, R13, R12 ;  /* 0x0000000c0d007302 */ /* 0x000e620000000000 */
[----:B0-----:R-:W-:-:S04]  /*0ba0*/  FFMA R0, R3, -R12, 1 ;  /* 0x3f80000003007423 */ /* 0x001fc8000000080c */
[----:B------:R-:W-:-:S04]  /*0bb0*/  FFMA R0, R3, R0, R3 ;  /* 0x0000000003007223 */ /* 0x000fc80000000003 */
[----:B------:R-:W-:-:S04]  /*0bc0*/  FFMA R6, R0, R13, RZ ;  /* 0x0000000d00067223 */ /* 0x000fc800000000ff */
[----:B------:R-:W-:-:S04]  /*0bd0*/  FFMA R17, R6, -R12, R13 ;  /* 0x8000000c06117223 */ /* 0x000fc8000000000d */
[----:B------:R-:W-:Y:S01]  /*0be0*/  FFMA R17, R0, R17, R6 ;  /* 0x0000001100117223 */ /* 0x000fe20000000006 */
[----:B--2---:R-:W-:-:S04]  /*0bf0*/  FADD R3, R9, -R7 ;  /* 0x8000000709037221 */ /* 0x004fc80000000000 */
        /* <DEDUP_REMOVED lines=8> */
.L_x_17:
[----:B------:R-:W-:Y:S05]  /*0c80*/  BSYNC.RECONVERGENT B1 ;  /* 0x0000000000017941 */ /* 0x000fea0003800200 */
.L_x_16:
[----:B------:R-:W0:Y:S01]  /*0c90*/  LDC.64 R2, c[0x0][0x398] ;  /* 0x0000e600ff027b82 */ /* 0x000e220000000a00 */
[----:B------:R-:W1:Y:S01]  /*0ca0*/  LDCU UR4, c[0x0][0x3b4] ;  /* 0x00007680ff0477ac */ /* 0x000e620008000800 */
[----:B0-----:R-:W-:-:S05]  /*0cb0*/  IMAD.WIDE R2, R16, 0x4, R2 ;  /* 0x0000000410027825 */ /* 0x001fca00078e0202 */
[----:B------:R1:W2:Y:S02]  /*0cc0*/  LDG.E R6, desc[UR6][R2.64] ;  /* 0x0000000602067981 */ /* 0x0002a4000c1e1900 */
[----:B-1----:R-:W-:Y:S01]  /*0cd0*/  FMUL R2, R8, UR4 ;  /* 0x0000000408027c20 */ /* 0x002fe20008400000 */
[----:B------:R-:W0:Y:S03]  /*0ce0*/  LDCU UR4, c[0x0][0x3b8] ;  /* 0x00007700ff0477ac */ /* 0x000e260008000800 */
[----:B------:R-:W1:Y:S01]  /*0cf0*/  MUFU.RCP R13, R2 ;  /* 0x00000002000d7308 */ /* 0x000e620000001000 */
[----:B0-----:R-:W-:Y:S01]  /*0d00*/  MOV R21, UR4 ;  /* 0x0000000400157c02 */ /* 0x001fe20008000f00 */
[----:B-1----:R-:W-:-:S06]  /*0d10*/  FFMA R0, -R2, R13, 1 ;  /* 0x3f80000002007423 */ /* 0x002fcc000000010d */
[----:B------:R-:W0:Y:S01]  /*0d20*/  FCHK P0, R21, R2 ;  /* 0x0000000215007302 */ /* 0x000e220000000000 */
[----:B------:R-:W-:-:S04]  /*0d30*/  FFMA R0, R13, R0, R13 ;  /* 0x000000000d007223 */ /* 0x000fc8000000000d */
[----:B------:R-:W-:-:S04]  /*0d40*/  FFMA R13, R0, UR4, RZ ;  /* 0x00000004000d7c23 */ /* 0x000fc800080000ff */
[----:B------:R-:W-:-:S04]  /*0d50*/  FFMA R3, -R2, R13, UR4 ;  /* 0x0000000402037e23 */ /* 0x000fc8000800010d */
[----:B------:R-:W-:Y:S01]  /*0d60*/  FFMA R0, R0, R3, R13 ;  /* 0x0000000300007223 */ /* 0x000fe2000000000d */
[----:B--2---:R-:W-:-:S04]  /*0d70*/  FADD R8, R9, -R6 ;  /* 0x8000000609087221 */ /* 0x004fc80000000000 */
[----:B------:R-:W-:Y:S01]  /*0d80*/  FMUL R8, R8, R17 ;  /* 0x0000001108087220 */ /* 0x000fe20000400000 */
[----:B0-----:R-:W-:Y:S06]  /*0d90*/  @!P0 BRA `(.L_x_18) ;  /* 0x0000000000148947 */ /* 0x001fec0003800000 */
[----:B------:R-:W0:Y:S01]  /*0da0*/  LDCU UR4, c[0x0][0x3b8] ;  /* 0x00007700ff0477ac */ /* 0x000e220008000800 */
[----:B------:R-:W-:Y:S02]  /*0db0*/  MOV R20, 0xde0 ;  /* 0x00000de000147802 */ /* 0x000fe40000000f00 */
[----:B0-----:R-:W-:-:S07]  /*0dc0*/  MOV R0, UR4 ;  /* 0x0000000400007c02 */ /* 0x001fce0008000f00 */
[----:B------:R-:W-:Y:S05]  /*0dd0*/  CALL.REL.NOINC `($__internal_0_$__cuda_sm3x_div_rn_noftz_f32_slowpath) ;  /* 0x00000000006c7944 */ /* 0x000fea0003c00000 */
[----:B------:R-:W-:-:S07]  /*0de0*/  MOV R0, R2 ;  /* 0x0000000200007202 */ /* 0x000fce0000000f00 */
.L_x_18:
[----:B------:R-:W0:Y:S08]  /*0df0*/  LDC.64 R2, c[0x0][0x3a0] ;  /* 0x0000e800ff027b82 */ /* 0x000e300000000a00 */
[----:B------:R-:W1:Y:S01]  /*0e00*/  LDC R13, c[0x0][0x3a8] ;  /* 0x0000ea00ff0d7b82 */ /* 0x000e620000000800 */
[----:B0-----:R-:W-:-:S06]  /*0e10*/  IMAD.WIDE R16, R16, 0x4, R2 ;  /* 0x0000000410107825 */ /* 0x001fcc00078e0202 */
[----:B------:R-:W2:Y:S01]  /*0e20*/  LDG.E R17, desc[UR6][R16.64] ;  /* 0x0000000610117981 */ /* 0x000ea2000c1e1900 */
[----:B-1----:R-:W-:-:S04]  /*0e30*/  IMAD.WIDE R14, R13, 0x4, R14 ;  /* 0x000000040d0e7825 */ /* 0x002fc800078e020e */
[----:B------:R-:W-:Y:S02]  /*0e40*/  IMAD.WIDE R2, R13, 0x4, R10 ;  /* 0x000000040d027825 */ /* 0x000fe400078e020a */
[----:B------:R-:W2:Y:S01]  /*0e50*/  LDG.E R14, desc[UR6][R14.64] ;  /* 0x000000060e0e7981 */ /* 0x000ea2000c1e1900 */
[----:B------:R-:W0:Y:S03]  /*0e60*/  LDC.64 R12, c[0x0][0x388] ;  /* 0x0000e200ff0c7b82 */ /* 0x000e260000000a00 */
[----:B------:R-:W3:Y:S04]  /*0e70*/  LDG.E R10, desc[UR6][R10.64+0x4] ;  /* 0x000004060a0a7981 */ /* 0x000ee8000c1e1900 */
[----:B------:R-:W4:Y:S01]  /*0e80*/  LDG.E R2, desc[UR6][R2.64] ;  /* 0x0000000602027981 */ /* 0x000f22000c1e1900 */
[C---:B------:R-:W-:Y:S01]  /*0e90*/  FADD R25, R9.reuse, -R4 ;  /* 0x8000000409197221 */ /* 0x040fe20000000000 */
[----:B------:R-:W-:-:S03]  /*0ea0*/  FADD R21, R9, R9 ;  /* 0x0000000909157221 */ /* 0x000fc60000000000 */
[----:B------:R-:W-:Y:S01]  /*0eb0*/  FADD R8, -R8, R25 ;  /* 0x0000001908087221 */ /* 0x000fe20000000100 */
[----:B0-----:R-:W-:-:S04]  /*0ec0*/  IMAD.WIDE R12, R19, 0x4, R12 ;  /* 0x00000004130c7825 */ /* 0x001fc800078e020c */
[----:B--2---:R-:W-:Y:S01]  /*0ed0*/  FADD R9, R14, -R17 ;  /* 0x800000110e097221 */ /* 0x004fe20000000000 */
[----:B---3--:R-:W-:-:S03]  /*0ee0*/  FADD R4, R10, -R21 ;  /* 0x800000150a047221 */ /* 0x008fc60000000000 */
[----:B------:R-:W-:Y:S01]  /*0ef0*/  FFMA R9, R9, -R0, R8 ;  /* 0x8000000009097223 */ /* 0x000fe20000000008 */
[----:B----4-:R-:W-:Y:S01]  /*0f00*/  FADD R21, -R21, R2 ;  /* 0x0000000215157221 */ /* 0x010fe20000000100 */
[----:B------:R-:W-:-:S03]  /*0f10*/  FADD R4, R7, R4 ;  /* 0x0000000407047221 */ /* 0x000fc60000000000 */
[----:B------:R-:W-:Y:S01]  /*0f20*/  FADD R6, R6, R21 ;  /* 0x0000001506067221 */ /* 0x000fe20000000000 */
[----:B------:R-:W-:-:S04]  /*0f30*/  FFMA R9, R4, R5, R9 ;  /* 0x0000000504097223 */ /* 0x000fc80000000009 */
[----:B------:R-:W-:-:S05]  /*0f40*/  FFMA R9, R6, R23, R9 ;  /* 0x0000001706097223 */ /* 0x000fca0000000009 */
[----:B------:R0:W-:Y:S02]  /*0f50*/  STG.E desc[UR6][R12.64], R9 ;  /* 0x000000090c007986 */ /* 0x0001e4000c101906 */
.L_x_6:
[----:B------:R-:W-:Y:S05]  /*0f60*/  BSYNC.RECONVERGENT B0 ;  /* 0x0000000000007941 */ /* 0x000fea0003800200 */
.L_x_5:
[----:B------:R-:W-:Y:S06]  /*0f70*/  BAR.SYNC.DEFER_BLOCKING 0x0 ;  /* 0x0000000000007b1d */ /* 0x000fec0000010000 */
[----:B------:R-:W-:Y:S05]  /*0f80*/  EXIT ;  /* 0x000000000000794d */ /* 0x000fea0003800000 */
        .weak           $__internal_0_$__cuda_sm3x_div_rn_noftz_f32_slowpath
        .type           $__internal_0_$__cuda_sm3x_div_rn_noftz_f32_slowpath,@function
        .size           $__internal_0_$__cuda_sm3x_div_rn_noftz_f32_slowpath,(.L_x_77 - $__internal_0_$__cuda_sm3x_div_rn_noftz_f32_slowpath)
$__internal_0_$__cuda_sm3x_div_rn_noftz_f32_slowpath:
[----:B------:R-:W-:Y:S01]  /*0f90*/  SHF.R.U32.HI R3, RZ, 0x17, R2 ;  /* 0x00000017ff037819 */ /* 0x000fe20000011602 */
[----:B------:R-:W-:Y:S01]  /*0fa0*/  BSSY.RECONVERGENT B2, `(.L_x_19) ;  /* 0x0000064000027945 */ /* 0x000fe20003800200 */
[----:B------:R-:W-:Y:S02]  /*0fb0*/  SHF.R.U32.HI R24, RZ, 0x17, R0 ;  /* 0x00000017ff187819 */ /* 0x000fe40000011600 */
[----:B------:R-:W-:Y:S02]  /*0fc0*/  LOP3.LUT R3, R3, 0xff, RZ, 0xc0, !PT ;  /* 0x000000ff03037812 */ /* 0x000fe400078ec0ff */
[----:B------:R-:W-:Y:S02]  /*0fd0*/  LOP3.LUT R24, R24, 0xff, RZ, 0xc0, !PT ;  /* 0x000000ff18187812 */ /* 0x000fe400078ec0ff */
[----:B------:R-:W-:Y:S02]  /*0fe0*/  IADD3 R25, PT, PT, R3, -0x1, RZ ;  /* 0xffffffff03197810 */ /* 0x000fe40007ffe0ff */
[----:B------:R-:W-:-:S02]  /*0ff0*/  IADD3 R21, PT, PT, R24, -0x1, RZ ;  /* 0xffffffff18157810 */ /* 0x000fc40007ffe0ff */
[----:B------:R-:W-:Y:S02]  /*1000*/  ISETP.GT.U32.AND P0, PT, R25, 0xfd, PT ;  /* 0x000000fd1900780c */ /* 0x000fe40003f04070 */
[----:B------:R-:W-:Y:S02]  /*1010*/  MOV R26, R0 ;  /* 0x00000000001a7202 */ /* 0x000fe40000000f00 */
[----:B------:R-:W-:-:S13]  /*1020*/  ISETP.GT.U32.OR P0, PT, R21, 0xfd, P0 ;  /* 0x000000fd1500780c */ /* 0x000fda0000704470 */
[----:B------:R-:W-:Y:S01]  /*1030*/  @!P0 MOV R21, RZ ;  /* 0x000000ff00158202 */ /* 0x000fe20000000f00 */
[----:B------:R-:W-:Y:S06]  /*1040*/  @!P0 BRA `(.L_x_20) ;  /* 0x0000000000608947 */ /* 0x000fec0003800000 */
[----:B------:R-:W-:Y:S02]  /*1050*/  FSETP.GTU.FTZ.AND P0, PT, |R0|, +INF , PT ;  /* 0x7f8000000000780b */ /* 0x000fe40003f1c200 */
[----:B------:R-:W-:-:S04]  /*1060*/  FSETP.GTU.FTZ.AND P1, PT, |R2|, +INF , PT ;  /* 0x7f8000000200780b */ /* 0x000fc80003f3c200 */
[----:B------:R-:W-:-:S13]  /*1070*/  PLOP3.LUT P0, PT, P0, P1, PT, 0xf8, 0x8f ;  /* 0x00000000008f781c */ /* 0x000fda0000703f70 */
[----:B------:R-:W-:Y:S05]  /*1080*/  @P0 BRA `(.L_x_21) ;  /* 0x0000000400500947 */ /* 0x000fea0003800000 */
[----:B------:R-:W-:-:S13]  /*1090*/  LOP3.LUT P0, RZ, R2, 0x7fffffff, R26, 0xc8, !PT ;  /* 0x7fffffff02ff7812 */ /* 0x000fda000780c81a */
[----:B------:R-:W-:Y:S05]  /*10a0*/  @!P0 BRA `(.L_x_22) ;  /* 0x0000000400408947 */ /* 0x000fea0003800000 */
[----:B------:R-:W-:Y:S02]  /*10b0*/  FSETP.NEU.FTZ.AND P2, PT, |R0|, +INF , PT ;  /* 0x7f8000000000780b */ /* 0x000fe40003f5d200 */
[----:B------:R-:W-:Y:S02]  /*10c0*/  FSETP.NEU.FTZ.AND P1, PT, |R2|, +INF , PT ;  /* 0x7f8000000200780b */ /* 0x000fe40003f3d200 */
[----:B------:R-:W-:-:S11]  /*10d0*/  FSETP.NEU.FTZ.AND P0, PT, |R0|, +INF , PT ;  /* 0x7f8000000000780b */ /* 0x000fd60003f1d200 */
[----:B------:R-:W-:Y:S05]  /*10e0*/  @!P1 BRA !P2, `(.L_x_22) ;  /* 0x0000000400309947 */ /* 0x000fea0005000000 */
[----:B------:R-:W-:-:S04]  /*10f0*/  LOP3.LUT P2, RZ, R26, 0x7fffffff, RZ, 0xc0, !PT ;  /* 0x7fffffff1aff7812 */ /* 0x000fc8000784c0ff */
[----:B------:R-:W-:-:S13]  /*1100*/  PLOP3.LUT P1, PT, P1, P2, PT, 0x2f, 0xf2 ;  /* 0x0000000000f2781c */ /* 0x000fda0000f24577 */
[----:B------:R-:W-:Y:S05]  /*1110*/  @P1 BRA `(.L_x_23) ;  /* 0x00000004001c1947 */ /* 0x000fea0003800000 */
[----:B------:R-:W-:-:S04]  /*1120*/  LOP3.LUT P1, RZ, R2, 0x7fffffff, RZ, 0xc0, !PT ;  /* 0x7fffffff02ff7812 */ /* 0x000fc8000782c0ff */
[----:B------:R-:W-:-:S13]  /*1130*/  PLOP3.LUT P0, PT, P0, P1, PT, 0x2f, 0xf2 ;  /* 0x0000000000f2781c */ /* 0x000fda0000702577 */
[----:B------:R-:W-:Y:S05]  /*1140*/  @P0 BRA `(.L_x_24) ;  /* 0x0000000400040947 */ /* 0x000fea0003800000 */
[----:B------:R-:W-:Y:S02]  /*1150*/  IADD3 R21, PT, PT, R24, -0x1, RZ ;  /* 0xffffffff18157810 */ /* 0x000fe40007ffe0ff */
[----:B------:R-:W-:Y:S02]  /*1160*/  ISETP.GE.AND P1, PT, R25, RZ, PT ;  /* 0x000000ff1900720c */ /* 0x000fe40003f26270 */
[----:B------:R-:W-:-:S11]  /*1170*/  ISETP.GE.AND P0, PT, R21, RZ, PT ;  /* 0x000000ff1500720c */ /* 0x000fd60003f06270 */
[----:B------:R-:W-:Y:S02]  /*1180*/  @!P1 FFMA R2, R2, 1.84467440737095516160e+19, RZ ;  /* 0x5f80000002029823 */ /* 0x000fe400000000ff */
[----:B------:R-:W-:Y:S01]  /*1190*/  @P0 MOV R21, RZ ;  /* 0x000000ff00150202 */ /* 0x000fe20000000f00 */
[----:B------:R-:W-:Y:S01]  /*11a0*/  @!P0 FFMA R26, R0, 1.84467440737095516160e+19, RZ ;  /* 0x5f800000001a8823 */ /* 0x000fe200000000ff */
[----:B------:R-:W-:-:S04]  /*11b0*/  @!P0 MOV R21, 0xffffffc0 ;  /* 0xffffffc000158802 */ /* 0x000fc80000000f00 */
[----:B------:R-:W-:-:S07]  /*11c0*/  @!P1 IADD3 R21, PT, PT, R21, 0x40, RZ ;  /* 0x0000004015159810 */ /* 0x000fce0007ffe0ff */
.L_x_20:
[----:B------:R-:W-:Y:S01]  /*11d0*/  LEA R29, R3, 0xc0800000, 0x17 ;  /* 0xc0800000031d7811 */ /* 0x000fe200078eb8ff */
[----:B------:R-:W-:Y:S01]  /*11e0*/  BSSY.RECONVERGENT B3, `(.L_x_25) ;  /* 0x0000036000037945 */ /* 0x000fe20003800200 */
[----:B------:R-:W-:Y:S02]  /*11f0*/  IADD3 R24, PT, PT, R24, -0x7f, RZ ;  /* 0xffffff8118187810 */ /* 0x000fe40007ffe0ff */
[----:B------:R-:W-:-:S03]  /*1200*/  IADD3 R29, PT, PT, -R29, R2, RZ ;  /* 0x000000021d1d7210 */ /* 0x000fc60007ffe1ff */
[C---:B------:R-:W-:Y:S01]  /*1210*/  IMAD R2, R24.reuse, -0x800000, R26 ;  /* 0xff80000018027824 */ /* 0x040fe200078e021a */
[----:B------:R-:W0:Y:S01]  /*1220*/  MUFU.RCP R28, R29 ;  /* 0x0000001d001c7308 */ /* 0x000e220000001000 */
[----:B------:R-:W-:Y:S01]  /*1230*/  FADD.FTZ R25, -R29, -RZ ;  /* 0x800000ff1d197221 */ /* 0x000fe20000010100 */
[----:B------:R-:W-:-:S04]  /*1240*/  IADD3 R24, PT, PT, R24, 0x7f, -R3 ;  /* 0x0000007f18187810 */ /* 0x000fc80007ffe803 */
[----:B------:R-:W-:Y:S01]  /*1250*/  IADD3 R21, PT, PT, R24, R21, RZ ;  /* 0x0000001518157210 */ /* 0x000fe20007ffe0ff */
[----:B0-----:R-:W-:-:S04]  /*1260*/  FFMA R27, R28, R25, 1 ;  /* 0x3f8000001c1b7423 */ /* 0x001fc80000000019 */
[----:B------:R-:W-:-:S04]  /*1270*/  FFMA R27, R28, R27, R28 ;  /* 0x0000001b1c1b7223 */ /* 0x000fc8000000001c */
[----:B------:R-:W-:-:S04]  /*1280*/  FFMA R26, R2, R27, RZ ;  /* 0x0000001b021a7223 */ /* 0x000fc800000000ff */
[----:B------:R-:W-:-:S04]  /*1290*/  FFMA R28, R25, R26, R2 ;  /* 0x0000001a191c7223 */ /* 0x000fc80000000002 */
[----:B------:R-:W-:-:S04]  /*12a0*/  FFMA R28, R27, R28, R26 ;  /* 0x0000001c1b1c7223 */ /* 0x000fc8000000001a */
[----:B------:R-:W-:-:S04]  /*12b0*/  FFMA R25, R25, R28, R2 ;  /* 0x0000001c19197223 */ /* 0x000fc80000000002 */
[----:B------:R-:W-:-:S05]  /*12c0*/  FFMA R2, R27, R25, R28 ;  /* 0x000000191b027223 */ /* 0x000fca000000001c */
[----:B------:R-:W-:-:S04]  /*12d0*/  SHF.R.U32.HI R3, RZ, 0x17, R2 ;  /* 0x00000017ff037819 */ /* 0x000fc80000011602 */
[----:B------:R-:W-:-:S04]  /*12e0*/  LOP3.LUT R24, R3, 0xff, RZ, 0xc0, !PT ;  /* 0x000000ff03187812 */ /* 0x000fc800078ec0ff */
[----:B------:R-:W-:-:S04]  /*12f0*/  IADD3 R3, PT, PT, R24, R21, RZ ;  /* 0x0000001518037210 */ /* 0x000fc80007ffe0ff */
[----:B------:R-:W-:-:S04]  /*1300*/  IADD3 R24, PT, PT, R3, -0x1, RZ ;  /* 0xffffffff03187810 */ /* 0x000fc80007ffe0ff */
[----:B------:R-:W-:-:S13]  /*1310*/  ISETP.GE.U32.AND P0, PT, R24, 0xfe, PT ;  /* 0x000000fe1800780c */ /* 0x000fda0003f06070 */
[----:B------:R-:W-:Y:S05]  /*1320*/  @!P0 BRA `(.L_x_26) ;  /* 0x0000000000808947 */ /* 0x000fea0003800000 */
[----:B------:R-:W-:-:S13]  /*1330*/  ISETP.GT.AND P0, PT, R3, 0xfe, PT ;  /* 0x000000fe0300780c */ /* 0x000fda0003f04270 */
[----:B------:R-:W-:Y:S05]  /*1340*/  @P0 BRA `(.L_x_27) ;  /* 0x00000000006c0947 */ /* 0x000fea0003800000 */
[----:B------:R-:W-:-:S13]  /*1350*/  ISETP.GE.AND P0, PT, R3, 0x1, PT ;  /* 0x000000010300780c */ /* 0x000fda0003f06270 */
[----:B------:R-:W-:Y:S05]  /*1360*/  @P0 BRA `(.L_x_28) ;  /* 0x0000000000740947 */ /* 0x000fea0003800000 */
[----:B------:R-:W-:Y:S02]  /*1370*/  ISETP.GE.AND P0, PT, R3, -0x18, PT ;  /* 0xffffffe80300780c */ /* 0x000fe40003f06270 */
[----:B------:R-:W-:-:S11]  /*1380*/  LOP3.LUT R2, R2, 0x80000000, RZ, 0xc0, !PT ;  /* 0x8000000002027812 */ /* 0x000fd600078ec0ff */
[----:B------:R-:W-:Y:S05]  /*1390*/  @!P0 BRA `(.L_x_28) ;  /* 0x0000000000688947 */ /* 0x000fea0003800000 */
[CCC-:B------:R-:W-:Y:S01]  /*13a0*/  FFMA.RZ R21, R27.reuse, R25.reuse, R28.reuse ;  /* 0x000000191b157223 */ /* 0x1c0fe2000000c01c */
[CCC-:B------:R-:W-:Y:S01]  /*13b0*/  FFMA.RP R24, R27.reuse, R25.reuse, R28.reuse ;  /* 0x000000191b187223 */ /* 0x1c0fe2000000801c */
[----:B------:R-:W-:Y:S01]  /*13c0*/  FFMA.RM R27, R27, R25, R28 ;  /* 0x000000191b1b7223 */ /* 0x000fe2000000401c */
[----:B------:R-:W-:Y:S02]  /*13d0*/  IADD3 R25, PT, PT, R3, 0x20, RZ ;  /* 0x0000002003197810 */ /* 0x000fe40007ffe0ff */
[----:B------:R-:W-:Y:S02]  /*13e0*/  LOP3.LUT R21, R21, 0x7fffff, RZ, 0xc0, !PT ;  /* 0x007fffff15157812 */ /* 0x000fe400078ec0ff */
[----:B------:R-:W-:Y:S02]  /*13f0*/  ISETP.NE.AND P2, PT, R3, RZ, PT ;  /* 0x000000ff0300720c */ /* 0x000fe40003f45270 */
[----:B------:R-:W-:Y:S02]  /*1400*/  LOP3.LUT R26, R21, 0x800000, RZ, 0xfc, !PT ;  /* 0x00800000151a7812 */ /* 0x000fe400078efcff */
[----:B------:R-:W-:-:S02]  /*1410*/  ISETP.NE.AND P1, PT, R3, RZ, PT ;  /* 0x000000ff0300720c */ /* 0x000fc40003f25270 */
[----:B------:R-:W-:Y:S02]  /*1420*/  IADD3 R3, PT, PT, -R3, RZ, RZ ;  /* 0x000000ff03037210 */ /* 0x000fe40007ffe1ff */
[----:B------:R-:W-:Y:S02]  /*1430*/  SHF.L.U32 R25, R26, R25, RZ ;  /* 0x000000191a197219 */ /* 0x000fe400000006ff */
[----:B------:R-:W-:Y:S02]  /*1440*/  FSETP.NEU.FTZ.AND P0, PT, R24, R27, PT ;  /* 0x0000001b1800720b */ /* 0x000fe40003f1d000 */
[----:B------:R-:W-:Y:S02]  /*1450*/  SEL R3, R3, RZ, P2 ;  /* 0x000000ff03037207 */ /* 0x000fe40001000000 */
[----:B------:R-:W-:Y:S02]  /*1460*/  ISETP.NE.AND P1, PT, R25, RZ, P1 ;  /* 0x000000ff1900720c */ /* 0x000fe40000f25270 */
[----:B------:R-:W-:-:S02]  /*1470*/  SHF.R.U32.HI R26, RZ, R3, R26 ;  /* 0x00000003ff1a7219 */ /* 0x000fc4000001161a */
[----:B------:R-:W-:Y:S02]  /*1480*/  PLOP3.LUT P0, PT, P0, P1, PT, 0xf8, 0x8f ;  /* 0x00000000008f781c */ /* 0x000fe40000703f70 */
[----:B------:R-:W-:Y:S02]  /*1490*/  SHF.R.U32.HI R21, RZ, 0x1, R26 ;  /* 0x00000001ff157819 */ /* 0x000fe4000001161a */
[----:B------:R-:W-:-:S04]  /*14a0*/  SEL R24, RZ, 0x1, !P0 ;  /* 0x00000001ff187807 */ /* 0x000fc80004000000 */
[----:B------:R-:W-:-:S04]  /*14b0*/  LOP3.LUT R3, R24, 0x1, R21, 0xf8, !PT ;  /* 0x0000000118037812 */ /* 0x000fc800078ef815 */
[----:B------:R-:W-:-:S04]  /*14c0*/  LOP3.LUT R26, R3, R26, RZ, 0xc0, !PT ;  /* 0x0000001a031a7212 */ /* 0x000fc800078ec0ff */
[----:B------:R-:W-:-:S04]  /*14d0*/  IADD3 R21, PT, PT, R21, R26, RZ ;  /* 0x0000001a15157210 */ /* 0x000fc80007ffe0ff */
[----:B------:R-:W-:Y:S01]  /*14e0*/  LOP3.LUT R2, R21, R2, RZ, 0xfc, !PT ;  /* 0x0000000215027212 */ /* 0x000fe200078efcff */
[----:B------:R-:W-:Y:S06]  /*14f0*/  BRA `(.L_x_28) ;  /* 0x0000000000107947 */ /* 0x000fec0003800000 */
.L_x_27:
[----:B------:R-:W-:-:S04]  /*1500*/  LOP3.LUT R2, R2, 0x80000000, RZ, 0xc0, !PT ;  /* 0x8000000002027812 */ /* 0x000fc800078ec0ff */
[----:B------:R-:W-:Y:S01]  /*1510*/  LOP3.LUT R2, R2, 0x7f800000, RZ, 0xfc, !PT ;  /* 0x7f80000002027812 */ /* 0x000fe200078efcff */
[----:B------:R-:W-:Y:S06]  /*1520*/  BRA `(.L_x_28) ;  /* 0x0000000000047947 */ /* 0x000fec0003800000 */
.L_x_26:
[----:B------:R-:W-:-:S07]  /*1530*/  LEA R2, R21, R2, 0x17 ;  /* 0x0000000215027211 */ /* 0x000fce00078eb8ff */
.L_x_28:
[----:B------:R-:W-:Y:S05]  /*1540*/  BSYNC.RECONVERGENT B3 ;  /* 0x0000000000037941 */ /* 0x000fea0003800200 */
.L_x_25:
[----:B------:R-:W-:Y:S05]  /*1550*/  BRA `(.L_x_29) ;  /* 0x0000000000207947 */ /* 0x000fea0003800000 */
.L_x_24:
[----:B------:R-:W-:-:S04]  /*1560*/  LOP3.LUT R2, R2, 0x80000000, R26, 0x48, !PT ;  /* 0x8000000002027812 */ /* 0x000fc800078e481a */
[----:B------:R-:W-:Y:S01]  /*1570*/  LOP3.LUT R2, R2, 0x7f800000, RZ, 0xfc, !PT ;  /* 0x7f80000002027812 */ /* 0x000fe200078efcff */
[----:B------:R-:W-:Y:S06]  /*1580*/  BRA `(.L_x_29) ;  /* 0x0000000000147947 */ /* 0x000fec0003800000 */
.L_x_23:
[----:B------:R-:W-:Y:S01]  /*1590*/  LOP3.LUT R2, R2, 0x80000000, R26, 0x48, !PT ;  /* 0x8000000002027812 */ /* 0x000fe200078e481a */
[----:B------:R-:W-:Y:S06]  /*15a0*/  BRA `(.L_x_29) ;  /* 0x00000000000c7947 */ /* 0x000fec0003800000 */
.L_x_22:
[----:B------:R-:W0:Y:S01]  /*15b0*/  MUFU.RSQ R2, -QNAN ;  /* 0xffc0000000027908 */ /* 0x000e220000001400 */
[----:B------:R-:W-:Y:S05]  /*15c0*/  BRA `(.L_x_29) ;  /* 0x0000000000047947 */ /* 0x000fea0003800000 */
.L_x_21:
[----:B------:R-:W-:-:S07]  /*15d0*/  FADD.FTZ R2, R0, R2 ;  /* 0x0000000200027221 */ /* 0x000fce0000010000 */
.L_x_29:
[----:B------:R-:W-:Y:S05]  /*15e0*/  BSYNC.RECONVERGENT B2 ;  /* 0x0000000000027941 */ /* 0x000fea0003800200 */
.L_x_19:
[----:B------:R-:W-:-:S04]  /*15f0*/  HFMA2 R21, -RZ, RZ, 0, 0 ;  /* 0x00000000ff157431 */ /* 0x000fc800000001ff */
[----:B0-----:R-:W-:Y:S05]  /*1600*/  RET.REL.NODEC R20 `(_Z14velocityKernelPfS_S_S_S_iifffff) ;  /* 0xffffffe8147c7950 */ /* 0x001fea0003c3ffff */
.L_x_30:
        /* <DEDUP_REMOVED lines=15> */
.L_x_77:


//--------------------- .text._Z22pressureBoundaryKernelPfii --------------------------
	.section	.text._Z22pressureBoundaryKernelPfii,"ax",@progbits
	.align	128
        .global         _Z22pressureBoundaryKernelPfii
        .type           _Z22pressureBoundaryKernelPfii,@function
        .size           _Z22pressureBoundaryKernelPfii,(.L_x_83 - _Z22pressureBoundaryKernelPfii)
        .other          _Z22pressureBoundaryKernelPfii,@"STO_CUDA_ENTRY STV_DEFAULT"
_Z22pressureBoundaryKernelPfii:
.text._Z22pressureBoundaryKernelPfii:
[----:B------:R-:W-:Y:S01]  /*0000*/  LDC R1, c[0x0][0x37c] ;  /* 0x0000df00ff017b82 */ /* 0x000fe20000000800 */
[----:B------:R-:W0:Y:S07]  /*0010*/  S2R R0, SR_TID.X ;  /* 0x0000000000007919 */ /* 0x000e2e0000002100 */
[----:B------:R-:W0:Y:S08]  /*0020*/  S2UR UR4, SR_CTAID.X ;  /* 0x00000000000479c3 */ /* 0x000e300000002500 */
[----:B------:R-:W0:Y:S08]  /*0030*/  LDC R11, c[0x0][0x360] ;  /* 0x0000d800ff0b7b82 */ /* 0x000e300000000800 */
[----:B------:R-:W1:Y:S08]  /*0040*/  LDC R10, c[0x0][0x38c] ;  /* 0x0000e300ff0a7b82 */ /* 0x000e700000000800 */
[----:B------:R-:W2:Y:S01]  /*0050*/  LDC R12, c[0x0][0x388] ;  /* 0x0000e200ff0c7b82 */ /* 0x000ea20000000800 */
[----:B0-----:R-:W-:Y:S01]  /*0060*/  IMAD R11, R11, UR4, R0 ;  /* 0x000000040b0b7c24 */ /* 0x001fe2000f8e0200 */
[----:B------:R-:W0:Y:S04]  /*0070*/  LDCU.64 UR4, c[0x0][0x358] ;  /* 0x00006b00ff0477ac */ /* 0x000e280008000a00 */
[----:B-1----:R-:W-:-:S13]  /*0080*/  ISETP.GE.AND P0, PT, R11, R10, PT ;  /* 0x0000000a0b00720c */ /* 0x002fda0003f06270 */
[----:B------:R-:W1:Y:S01]  /*0090*/  @!P0 LDC.64 R2, c[0x0][0x380] ;  /* 0x0000e000ff028b82 */ /* 0x000e620000000a00 */
[----:B--2---:R-:W-:-:S04]  /*00a0*/  @!P0 IMAD R5, R11, R12, RZ ;  /* 0x0000000c0b058224 */ /* 0x004fc800078e02ff */
[----:B-1----:R-:W-:-:S05]  /*00b0*/  @!P0 IMAD.WIDE R2, R5, 0x4, R2 ;  /* 0x0000000405028825 */ /* 0x002fca00078e0202 */
[----:B0-----:R-:W2:Y:S01]  /*00c0*/  @!P0 LDG.E R13, desc[UR4][R2.64+0x4] ;  /* 0x00000404020d8981 */ /* 0x001ea2000c1e1900 */
[----:B------:R-:W-:Y:S01]  /*00d0*/  @!P0 IMAD.WIDE R4, R12, 0x4, R2 ;  /* 0x000000040c048825 */ /* 0x000fe200078e0202 */
[----:B------:R-:W-:-:S13]  /*00e0*/  ISETP.GE.AND P1, PT, R11, R12, PT ;  /* 0x0000000c0b00720c */ /* 0x000fda0003f26270 */
[----:B------:R-:W0:Y:S01]  /*00f0*/  @!P1 LDC.64 R8, c[0x0][0x380] ;  /* 0x0000e000ff089b82 */ /* 0x000e220000000a00 */
[----:B--2---:R1:W-:Y:S04]  /*0100*/  @!P0 STG.E desc[UR4][R2.64], R13 ;  /* 0x0000000d02008986 */ /* 0x0043e8000c101904 */
[----:B------:R-:W2:Y:S01]  /*0110*/  @!P0 LDG.E R15, desc[UR4][R4.64+-0x8] ;  /* 0xfffff804040f8981 */ /* 0x000ea2000c1e1900 */
[----:B------:R-:W-:-:S05]  /*0120*/  @!P1 IADD3 R7, PT, PT, R11, R12, RZ ;  /* 0x0000000c0b079210 */ /* 0x000fca0007ffe0ff */
[--C-:B0-----:R-:W-:Y:S01]  /*0130*/  @!P1 IMAD.WIDE R6, R7, 0x4, R8.reuse ;  /* 0x0000000407069825 */ /* 0x101fe200078e0208 */
[----:B------:R-:W-:Y:S01]  /*0140*/  @!P1 IADD3 R0, PT, PT, R10, -0x2, RZ ;  /* 0xfffffffe0a009810 */ /* 0x000fe20007ffe0ff */
[----:B--2---:R-:W-:Y:S04]  /*0150*/  @!P0 STG.E desc[UR4][R4.64+-0x4], R15 ;  /* 0xfffffc0f04008986 */ /* 0x004fe8000c101904 */
[----:B------:R-:W2:Y:S01]  /*0160*/  @!P1 LDG.E R7, desc[UR4][R6.64] ;  /* 0x0000000406079981 */ /* 0x000ea2000c1e1900 */
[----:B------:R-:W-:-:S04]  /*0170*/  @!P1 IMAD.WIDE R8, R11, 0x4, R8 ;  /* 0x000000040b089825 */ /* 0x000fc800078e0208 */
[----:B------:R-:W-:-:S04]  /*0180*/  @!P1 IMAD R11, R0, R12, RZ ;  /* 0x0000000c000b9224 */ /* 0x000fc800078e02ff */
[----:B-1----:R-:W-:Y:S01]  /*0190*/  @!P1 IMAD.WIDE R2, R11, 0x4, R8 ;  /* 0x000000040b029825 */ /* 0x002fe200078e0208 */
[----:B--2---:R-:W-:Y:S04]  /*01a0*/  @!P1 STG.E desc[UR4][R8.64], R7 ;  /* 0x0000000708009986 */ /* 0x004fe8000c101904 */
[----:B------:R-:W2:Y:S01]  /*01b0*/  @!P1 LDG.E R13, desc[UR4][R2.64] ;  /* 0x00000004020d9981 */ /* 0x000ea2000c1e1900 */
[----:B------:R-:W-:-:S05]  /*01c0*/  @!P1 IMAD.WIDE R10, R12, 0x4, R2 ;  /* 0x000000040c0a9825 */ /* 0x000fca00078e0202 */
[----:B--2---:R-:W-:Y:S01]  /*01d0*/  @!P1 STG.E desc[UR4][R10.64], R13 ;  /* 0x0000000d0a009986 */ /* 0x004fe2000c101904 */
[----:B------:R-:W-:Y:S06]  /*01e0*/  BAR.SYNC.DEFER_BLOCKING 0x0 ;  /* 0x0000000000007b1d */ /* 0x000fec0000010000 */
[----:B------:R-:W-:Y:S05]  /*01f0*/  EXIT ;  /* 0x000000000000794d */ /* 0x000fea0003800000 */
.L_x_31:
        /* <DEDUP_REMOVED lines=16> */
.L_x_83:


//--------------------- .text._Z23pressureIterationKernelPfS_S_iiff --------------------------
	.section	.text._Z23pressureIterationKernelPfS_S_iiff,"ax",@progbits
	.align	128
        .global         _Z23pressureIterationKernelPfS_S_iiff
        .type           _Z23pressureIterationKernelPfS_S_iiff,@function
        .size           _Z23pressureIterationKernelPfS_S_iiff,(.L_x_78 - _Z23pressureIterationKernelPfS_S_iiff)
        .other          _Z23pressureIterationKernelPfS_S_iiff,@"STO_CUDA_ENTRY STV_DEFAULT"
_Z23pressureIterationKernelPfS_S_iiff:
.text._Z23pressureIterationKernelPfS_S_iiff:
[----:B------:R-:W-:Y:S01]  /*0000*/  LDC R1, c[0x0][0x37c] ;  /* 0x0000df00ff017b82 */ /* 0x000fe20000000800 */
[----:B------:R-:W0:Y:S07]  /*0010*/  S2R R7, SR_TID.Y ;  /* 0x0000000000077919 */ /* 0x000e2e0000002200 */
[----:B------:R-:W1:Y:S01]  /*0020*/  LDC R0, c[0x0][0x360] ;  /* 0x0000d800ff007b82 */ /* 0x000e620000000800 */
[----:B------:R-:W1:Y:S07]  /*0030*/  S2R R5, SR_TID.X ;  /* 0x0000000000057919 */ /* 0x000e6e0000002100 */
[----:B------:R-:W0:Y:S08]  /*0040*/  S2UR UR5, SR_CTAID.Y ;  /* 0x00000000000579c3 */ /* 0x000e300000002600 */
[----:B------:R-:W0:Y:S08]  /*0050*/  LDC R4, c[0x0][0x364] ;  /* 0x0000d900ff047b82 */ /* 0x000e300000000800 */
[----:B------:R-:W1:Y:S08]  /*0060*/  S2UR UR4, SR_CTAID.X ;  /* 0x00000000000479c3 */ /* 0x000e700000002500 */
[----:B------:R-:W2:Y:S01]  /*0070*/  LDC.64 R2, c[0x0][0x398] ;  /* 0x0000e600ff027b82 */ /* 0x000ea20000000a00 */
[----:B0-----:R-:W-:-:S07]  /*0080*/  IMAD R4, R4, UR5, R7 ;  /* 0x0000000504047c24 */ /* 0x001fce000f8e0207 */
[----:B------:R-:W0:Y:S01]  /*0090*/  LDC.64 R6, c[0x0][0x388] ;  /* 0x0000e200ff067b82 */ /* 0x000e220000000a00 */
[----:B------:R-:W-:Y:S02]  /*00a0*/  VIADD R8, R4, 0x1 ;  /* 0x0000000104087836 */ /* 0x000fe40000000000 */
[----:B-1----:R-:W-:Y:S01]  /*00b0*/  IMAD R0, R0, UR4, R5 ;  /* 0x0000000400007c24 */ /* 0x002fe2000f8e0205 */
[----:B------:R-:W1:Y:S04]  /*00c0*/  LDCU.64 UR4, c[0x0][0x358] ;  /* 0x00006b00ff0477ac */ /* 0x000e680008000a00 */
[----:B------:R-:W3:Y:S01]  /*00d0*/  LDC.64 R4, c[0x0][0x380] ;  /* 0x0000e000ff047b82 */ /* 0x000ee20000000a00 */
[----:B------:R-:W-:Y:S01]  /*00e0*/  VIADD R9, R0, 0x1 ;  /* 0x0000000100097836 */ /* 0x000fe20000000000 */
[----:B--2---:R-:W-:-:S04]  /*00f0*/  ISETP.GE.AND P0, PT, R8, R3, PT ;  /* 0x000000030800720c */ /* 0x004fc80003f06270 */
[----:B------:R-:W-:-:S13]  /*0100*/  ISETP.GE.OR P0, PT, R9, R2, P0 ;  /* 0x000000020900720c */ /* 0x000fda0000706670 */
[----:B------:R-:W-:-:S04]  /*0110*/  @!P0 IMAD R11, R8, R2, R9 ;  /* 0x00000002080b8224 */ /* 0x000fc800078e0209 */
[----:B---3--:R-:W-:-:S06]  /*0120*/  @!P0 IMAD.WIDE R4, R11, 0x4, R4 ;  /* 0x000000040b048825 */ /* 0x008fcc00078e0204 */
[----:B-1----:R-:W2:Y:S01]  /*0130*/  @!P0 LDG.E R5, desc[UR4][R4.64] ;  /* 0x0000000404058981 */ /* 0x002ea2000c1e1900 */
[----:B0-----:R-:W-:Y:S01]  /*0140*/  @!P0 IMAD.WIDE R6, R11, 0x4, R6 ;  /* 0x000000040b068825 */ /* 0x001fe200078e0206 */
[----:B------:R-:W-:Y:S01]  /*0150*/  IADD3 R3, PT, PT, R3, -0x1, RZ ;  /* 0xffffffff03037810 */ /* 0x000fe20007ffe0ff */
[----:B------:R-:W-:Y:S02]  /*0160*/  BSSY.RECONVERGENT B0, `(.L_x_32) ;  /* 0x0000035000007945 */ /* 0x000fe40003800200 */
[----:B------:R-:W-:Y:S01]  /*0170*/  VIADD R10, R2, 0xffffffff ;  /* 0xffffffff020a7836 */ /* 0x000fe20000000000 */
[----:B--2---:R0:W-:Y:S01]  /*0180*/  @!P0 STG.E desc[UR4][R6.64], R5 ;  /* 0x0000000506008986 */ /* 0x0041e2000c101904 */
[----:B------:R-:W-:Y:S01]  /*0190*/  BAR.SYNC.DEFER_BLOCKING 0x0 ;  /* 0x0000000000007b1d */ /* 0x000fe20000010000 */
[----:B------:R-:W-:-:S04]  /*01a0*/  ISETP.GE.AND P0, PT, R8, R3, PT ;  /* 0x000000030800720c */ /* 0x000fc80003f06270 */
[----:B------:R-:W-:-:S04]  /*01b0*/  ISETP.GE.OR P0, PT, R9, R10, P0 ;  /* 0x0000000a0900720c */ /* 0x000fc80000706670 */
[----:B------:R-:W-:-:S13]  /*01c0*/  ISETP.GT.U32.OR P0, PT, R0, 0x7ffffffe, P0 ;  /* 0x7ffffffe0000780c */ /* 0x000fda0000704470 */
[----:B0-----:R-:W-:Y:S05]  /*01d0*/  @P0 BRA `(.L_x_33) ;  /* 0x0000000000b40947 */ /* 0x001fea0003800000 */
[----:B------:R-:W0:Y:S01]  /*01e0*/  LDC.64 R10, c[0x0][0x388] ;  /* 0x0000e200ff0a7b82 */ /* 0x000e220000000a00 */
[CCC-:B------:R-:W-:Y:S02]  /*01f0*/  IMAD R0, R8.reuse, R2.reuse, R2.reuse ;  /* 0x0000000208007224 */ /* 0x1c0fe400078e0202 */
[----:B------:R-:W-:Y:S02]  /*0200*/  IMAD.MOV R3, RZ, RZ, -R2 ;  /* 0x000000ffff037224 */ /* 0x000fe400078e0a02 */
[----:B------:R-:W-:-:S03]  /*0210*/  IMAD R4, R8, R2, R9 ;  /* 0x0000000208047224 */ /* 0x000fc600078e0209 */
[----:B------:R-:W1:Y:S01]  /*0220*/  LDC.64 R12, c[0x0][0x390] ;  /* 0x0000e400ff0c7b82 */ /* 0x000e620000000a00 */
[----:B------:R-:W-:-:S05]  /*0230*/  LEA R0, R3, R0, 0x1 ;  /* 0x0000000003007211 */ /* 0x000fca00078e08ff */
[----:B------:R-:W-:Y:S02]  /*0240*/  IMAD.IADD R3, R9, 0x1, R0 ;  /* 0x0000000109037824 */ /* 0x000fe400078e0200 */
[----:B0-----:R-:W-:-:S04]  /*0250*/  IMAD.WIDE R6, R4, 0x4, R10 ;  /* 0x0000000404067825 */ /* 0x001fc800078e020a */
[----:B------:R-:W-:Y:S01]  /*0260*/  IMAD.WIDE R10, R3, 0x4, R10 ;  /* 0x00000004030a7825 */ /* 0x000fe200078e020a */
[----:B------:R-:W2:Y:S03]  /*0270*/  LDG.E R14, desc[UR4][R6.64+0x4] ;  /* 0x00000404060e7981 */ /* 0x000ea6000c1e1900 */
[----:B-1----:R-:W-:Y:S01]  /*0280*/  IMAD.WIDE R12, R4, 0x4, R12 ;  /* 0x00000004040c7825 */ /* 0x002fe200078e020c */
[----:B------:R0:W2:Y:S03]  /*0290*/  LDG.E R15, desc[UR4][R6.64+-0x4] ;  /* 0xfffffc04060f7981 */ /* 0x0000a6000c1e1900 */
[----:B------:R-:W-:Y:S01]  /*02a0*/  IMAD.WIDE R8, R2, 0x4, R6 ;  /* 0x0000000402087825 */ /* 0x000fe200078e0206 */
[----:B------:R-:W3:Y:S01]  /*02b0*/  LDG.E R11, desc[UR4][R10.64] ;  /* 0x000000040a0b7981 */ /* 0x000ee2000c1e1900 */
[----:B------:R-:W1:Y:S03]  /*02c0*/  LDC.64 R2, c[0x0][0x3a0] ;  /* 0x0000e800ff027b82 */ /* 0x000e660000000a00 */
[----:B------:R-:W4:Y:S04]  /*02d0*/  LDG.E R13, desc[UR4][R12.64] ;  /* 0x000000040c0d7981 */ /* 0x000f28000c1e1900 */
[----:B------:R-:W3:Y:S01]  /*02e0*/  LDG.E R8, desc[UR4][R8.64] ;  /* 0x0000000408087981 */ /* 0x000ee2000c1e1900 */
[----:B-1----:R-:W-:Y:S01]  /*02f0*/  FMUL R17, R2, R2 ;  /* 0x0000000202117220 */ /* 0x002fe20000400000 */
[----:B------:R-:W-:-:S04]  /*0300*/  FMUL R0, R3, R3 ;  /* 0x0000000303007220 */ /* 0x000fc80000400000 */
[----:B------:R-:W-:-:S04]  /*0310*/  FADD R5, R0, R17 ;  /* 0x0000001100057221 */ /* 0x000fc80000000000 */
[----:B------:R-:W-:-:S04]  /*0320*/  FADD R5, R5, R5 ;  /* 0x0000000505057221 */ /* 0x000fc80000000000 */
[----:B------:R-:W0:Y:S01]  /*0330*/  MUFU.RCP R16, R5 ;  /* 0x0000000500107308 */ /* 0x000e220000001000 */
[----:B------:R-:W-:Y:S01]  /*0340*/  BSSY.RECONVERGENT B1, `(.L_x_34) ;  /* 0x0000013000017945 */ /* 0x000fe20003800200 */
[----:B0-----:R-:W-:-:S04]  /*0350*/  FFMA R7, -R5, R16, 1 ;  /* 0x3f80000005077423 */ /* 0x001fc80000000110 */
[----:B------:R-:W-:Y:S01]  /*0360*/  FFMA R7, R16, R7, R16 ;  /* 0x0000000710077223 */ /* 0x000fe20000000010 */
[----:B--2---:R-:W-:Y:S01]  /*0370*/  FADD R15, R14, R15 ;  /* 0x0000000f0e0f7221 */ /* 0x004fe20000000000 */
[----:B----4-:R-:W-:Y:S01]  /*0380*/  FMUL R13, R13, R2 ;  /* 0x000000020d0d7220 */ /* 0x010fe20000400000 */
[----:B---3--:R-:W-:-:S03]  /*0390*/  FADD R8, R8, R11 ;  /* 0x0000000b08087221 */ /* 0x008fc60000000000 */
[----:B------:R-:W-:Y:S01]  /*03a0*/  FMUL R2, R13, R2 ;  /* 0x000000020d027220 */ /* 0x000fe20000400000 */
[----:B------:R-:W-:-:S03]  /*03b0*/  FMUL R17, R17, R8 ;  /* 0x0000000811117220 */ /* 0x000fc60000400000 */
[----:B------:R-:W-:Y:S01]  /*03c0*/  FMUL R2, R2, R3 ;  /* 0x0000000302027220 */ /* 0x000fe20000400000 */
[----:B------:R-:W-:-:S04]  /*03d0*/  FFMA R15, R0, R15, R17 ;  /* 0x0000000f000f7223 */ /* 0x000fc80000000011 */
[----:B------:R-:W-:-:S04]  /*03e0*/  FFMA R0, -R2, R3, R15 ;  /* 0x0000000302007223 */ /* 0x000fc8000000010f */
[----:B------:R-:W0:Y:S01]  /*03f0*/  FCHK P0, R0, R5 ;  /* 0x0000000500007302 */ /* 0x000e220000000000 */
[----:B------:R-:W-:-:S04]  /*0400*/  FFMA R2, R0, R7, RZ ;  /* 0x0000000700027223 */ /* 0x000fc800000000ff */
[----:B------:R-:W-:-:S04]  /*0410*/  FFMA R3, -R5, R2, R0 ;  /* 0x0000000205037223 */ /* 0x000fc80000000100 */
[----:B------:R-:W-:Y:S01]  /*0420*/  FFMA R7, R7, R3, R2 ;  /* 0x0000000307077223 */ /* 0x000fe20000000002 */
[----:B0-----:R-:W-:Y:S06]  /*0430*/  @!P0 BRA `(.L_x_35) ;  /* 0x00000000000c8947 */ /* 0x001fec0003800000 */
[----:B------:R-:W-:-:S07]  /*0440*/  MOV R2, 0x460 ;  /* 0x0000046000027802 */ /* 0x000fce0000000f00 */
[----:B------:R-:W-:Y:S05]  /*0450*/  CALL.REL.NOINC `($__internal_1_$__cuda_sm3x_div_rn_noftz_f32_slowpath) ;  /* 0x0000000000207944 */ /* 0x000fea0003c00000 */
[----:B------:R-:W-:-:S07]  /*0460*/  IMAD.MOV.U32 R7, RZ, RZ, R0 ;  /* 0x000000ffff077224 */ /* 0x000fce00078e0000 */
.L_x_35:
[----:B------:R-:W-:Y:S05]  /*0470*/  BSYNC.RECONVERGENT B1 ;  /* 0x0000000000017941 */ /* 0x000fea0003800200 */
.L_x_34:
[----:B------:R-:W0:Y:S02]  /*0480*/  LDC.64 R2, c[0x0][0x380] ;  /* 0x0000e000ff027b82 */ /* 0x000e240000000a00 */
[----:B0-----:R-:W-:-:S05]  /*0490*/  IMAD.WIDE R2, R4, 0x4, R2 ;  /* 0x0000000404027825 */ /* 0x001fca00078e0202 */
[----:B------:R0:W-:Y:S02]  /*04a0*/  STG.E desc[UR4][R2.64], R7 ;  /* 0x0000000702007986 */ /* 0x0001e4000c101904 */
.L_x_33:
[----:B------:R-:W-:Y:S05]  /*04b0*/  BSYNC.RECONVERGENT B0 ;  /* 0x0000000000007941 */ /* 0x000fea0003800200 */
.L_x_32:
[----:B------:R-:W-:Y:S06]  /*04c0*/  BAR.SYNC.DEFER_BLOCKING 0x0 ;  /* 0x0000000000007b1d */ /* 0x000fec0000010000 */
[----:B------:R-:W-:Y:S05]  /*04d0*/  EXIT ;  /* 0x000000000000794d */ /* 0x000fea0003800000 */
        .weak           $__internal_1_$__cuda_sm3x_div_rn_noftz_f32_slowpath
        .type           $__internal_1_$__cuda_sm3x_div_rn_noftz_f32_slowpath,@function
        .size           $__internal_1_$__cuda_sm3x_div_rn_noftz_f32_slowpath,(.L_x_78 - $__internal_1_$__cuda_sm3x_div_rn_noftz_f32_slowpath)
$__internal_1_$__cuda_sm3x_div_rn_noftz_f32_slowpath:
[----:B------:R-:W-:Y:S01]  /*04e0*/  SHF.R.U32.HI R6, RZ, 0x17, R5 ;  /* 0x00000017ff067819 */ /* 0x000fe20000011605 */
[----:B------:R-:W-:Y:S01]  /*04f0*/  BSSY.RECONVERGENT B2, `(.L_x_36) ;  /* 0x0000064000027945 */ /* 0x000fe20003800200 */
[--C-:B------:R-:W-:Y:S01]  /*0500*/  SHF.R.U32.HI R3, RZ, 0x17, R0.reuse ;  /* 0x00000017ff037819 */ /* 0x100fe20000011600 */
[----:B------:R-:W-:Y:S01]  /*0510*/  IMAD.MOV.U32 R8, RZ, RZ, R0 ;  /* 0x000000ffff087224 */ /* 0x000fe200078e0000 */
[----:B------:R-:W-:Y:S02]  /*0520*/  LOP3.LUT R7, R6, 0xff, RZ, 0xc0, !PT ;  /* 0x000000ff06077812 */ /* 0x000fe400078ec0ff */
[----:B------:R-:W-:Y:S02]  /*0530*/  LOP3.LUT R6, R3, 0xff, RZ, 0xc0, !PT ;  /* 0x000000ff03067812 */ /* 0x000fe400078ec0ff */
[----:B------:R-:W-:-:S03]  /*0540*/  IADD3 R11, PT, PT, R7, -0x1, RZ ;  /* 0xffffffff070b7810 */ /* 0x000fc60007ffe0ff */
[----:B------:R-:W-:Y:S01]  /*0550*/  VIADD R10, R6, 0xffffffff ;  /* 0xffffffff060a7836 */ /* 0x000fe20000000000 */
[----:B------:R-:W-:-:S04]  /*0560*/  ISETP.GT.U32.AND P0, PT, R11, 0xfd, PT ;  /* 0x000000fd0b00780c */ /* 0x000fc80003f04070 */
[----:B------:R-:W-:-:S13]  /*0570*/  ISETP.GT.U32.OR P0, PT, R10, 0xfd, P0 ;  /* 0x000000fd0a00780c */ /* 0x000fda0000704470 */
[----:B------:R-:W-:Y:S01]  /*0580*/  @!P0 MOV R9, RZ ;  /* 0x000000ff00098202 */ /* 0x000fe20000000f00 */
[----:B------:R-:W-:Y:S06]  /*0590*/  @!P0 BRA `(.L_x_37) ;  /* 0x0000000000608947 */ /* 0x000fec0003800000 */
[----:B------:R-:W-:Y:S01]  /*05a0*/  FSETP.GTU.FTZ.AND P0, PT, |R0|, +INF , PT ;  /* 0x7f8000000000780b */ /* 0x000fe20003f1c200 */
[----:B------:R-:W-:Y:S01]  /*05b0*/  IMAD.MOV.U32 R3, RZ, RZ, R5 ;  /* 0x000000ffff037224 */ /* 0x000fe200078e0005 */
[----:B------:R-:W-:-:S04]  /*05c0*/  FSETP.GTU.FTZ.AND P1, PT, |R5|, +INF , PT ;  /* 0x7f8000000500780b */ /* 0x000fc80003f3c200 */
[----:B------:R-:W-:-:S13]  /*05d0*/  PLOP3.LUT P0, PT, P0, P1, PT, 0xf8, 0x8f ;  /* 0x00000000008f781c */ /* 0x000fda0000703f70 */
[----:B------:R-:W-:Y:S05]  /*05e0*/  @P0 BRA `(.L_x_38) ;  /* 0x00000004004c0947 */ /* 0x000fea0003800000 */
[----:B------:R-:W-:-:S13]  /*05f0*/  LOP3.LUT P0, RZ, R5, 0x7fffffff, R8, 0xc8, !PT ;  /* 0x7fffffff05ff7812 */ /* 0x000fda000780c808 */
[----:B------:R-:W-:Y:S05]  /*0600*/  @!P0 BRA `(.L_x_39) ;  /* 0x00000004003c8947 */ /* 0x000fea0003800000 */
[C---:B------:R-:W-:Y:S02]  /*0610*/  FSETP.NEU.FTZ.AND P2, PT, |R0|.reuse, +INF , PT ;  /* 0x7f8000000000780b */ /* 0x040fe40003f5d200 */
        /* <DEDUP_REMOVED lines=9> */
[----:B------:R-:W-:Y:S02]  /*06b0*/  ISETP.GE.AND P0, PT, R10, RZ, PT ;  /* 0x000000ff0a00720c */ /* 0x000fe40003f06270 */
[----:B------:R-:W-:-:S11]  /*06c0*/  ISETP.GE.AND P1, PT, R11, RZ, PT ;  /* 0x000000ff0b00720c */ /* 0x000fd60003f26270 */
[----:B------:R-:W-:Y:S01]  /*06d0*/  @P0 IMAD.MOV.U32 R9, RZ, RZ, RZ ;  /* 0x000000ffff090224 */ /* 0x000fe200078e00ff */
[----:B------:R-:W-:Y:S01]  /*06e0*/  @!P0 MOV R9, 0xffffffc0 ;  /* 0xffffffc000098802 */ /* 0x000fe20000000f00 */
[----:B------:R-:W-:Y:S01]  /*06f0*/  @!P0 FFMA R8, R0, 1.84467440737095516160e+19, RZ ;  /* 0x5f80000000088823 */ /* 0x000fe200000000ff */
[----:B------:R-:W-:-:S03]  /*0700*/  @!P1 FFMA R5, R3, 1.84467440737095516160e+19, RZ ;  /* 0x5f80000003059823 */ /* 0x000fc600000000ff */
[----:B------:R-:W-:-:S07]  /*0710*/  @!P1 VIADD R9, R9, 0x40 ;  /* 0x0000004009099836 */ /* 0x000fce0000000000 */
.L_x_37:
[----:B------:R-:W-:Y:S01]  /*0720*/  LEA R0, R7, 0xc0800000, 0x17 ;  /* 0xc080000007007811 */ /* 0x000fe200078eb8ff */
[----:B------:R-:W-:Y:S01]  /*0730*/  BSSY.RECONVERGENT B3, `(.L_x_42) ;  /* 0x0000036000037945 */ /* 0x000fe20003800200 */
[----:B------:R-:W-:-:S03]  /*0740*/  IADD3 R6, PT, PT, R6, -0x7f, RZ ;  /* 0xffffff8106067810 */ /* 0x000fc60007ffe0ff */
[----:B------:R-:W-:Y:S02]  /*0750*/  IMAD.IADD R5, R5, 0x1, -R0 ;  /* 0x0000000105057824 */ /* 0x000fe400078e0a00 */
[C---:B------:R-:W-:Y:S01]  /*0760*/  IMAD R0, R6.reuse, -0x800000, R8 ;  /* 0xff80000006007824 */ /* 0x040fe200078e0208 */
[----:B------:R-:W-:Y:S01]  /*0770*/  IADD3 R6, PT, PT, R6, 0x7f, -R7 ;  /* 0x0000007f06067810 */ /* 0x000fe20007ffe807 */
[----:B------:R-:W0:Y:S01]  /*0780*/  MUFU.RCP R3, R5 ;  /* 0x0000000500037308 */ /* 0x000e220000001000 */
[----:B------:R-:W-:-:S03]  /*0790*/  FADD.FTZ R11, -R5, -RZ ;  /* 0x800000ff050b7221 */ /* 0x000fc60000010100 */
[----:B------:R-:W-:Y:S02]  /*07a0*/  IMAD.IADD R6, R6, 0x1, R9 ;  /* 0x0000000106067824 */ /* 0x000fe400078e0209 */
        /* <DEDUP_REMOVED lines=8> */
[----:B------:R-:W-:-:S05]  /*0830*/  LOP3.LUT R3, R3, 0xff, RZ, 0xc0, !PT ;  /* 0x000000ff03037812 */ /* 0x000fca00078ec0ff */
[----:B------:R-:W-:-:S05]  /*0840*/  IMAD.IADD R7, R3, 0x1, R6 ;  /* 0x0000000103077824 */ /* 0x000fca00078e0206 */
        /* <DEDUP_REMOVED lines=11> */
[CCC-:B------:R-:W-:Y:S01]  /*0900*/  FFMA.RM R6, R10.reuse, R8.reuse, R13.reuse ;  /* 0x000000080a067223 */ /* 0x1c0fe2000000400d */
[C---:B------:R-:W-:Y:S02]  /*0910*/  ISETP.NE.AND P2, PT, R7.reuse, RZ, PT ;  /* 0x000000ff0700720c */ /* 0x040fe40003f45270 */
[----:B------:R-:W-:Y:S02]  /*0920*/  ISETP.NE.AND P1, PT, R7, RZ, PT ;  /* 0x000000ff0700720c */ /* 0x000fe40003f25270 */
[----:B------:R-:W-:Y:S01]  /*0930*/  LOP3.LUT R5, R3, 0x7fffff, RZ, 0xc0, !PT ;  /* 0x007fffff03057812 */ /* 0x000fe200078ec0ff */
[----:B------:R-:W-:Y:S01]  /*0940*/  FFMA.RP R3, R10, R8, R13 ;  /* 0x000000080a037223 */ /* 0x000fe2000000800d */
[----:B------:R-:W-:Y:S02]  /*0950*/  VIADD R8, R7, 0x20 ;  /* 0x0000002007087836 */ /* 0x000fe40000000000 */
[----:B------:R-:W-:Y:S01]  /*0960*/  LOP3.LUT R5, R5, 0x800000, RZ, 0xfc, !PT ;  /* 0x0080000005057812 */ /* 0x000fe200078efcff */
[----:B------:R-:W-:Y:S01]  /*0970*/  IMAD.MOV R7, RZ, RZ, -R7 ;  /* 0x000000ffff077224 */ /* 0x000fe200078e0a07 */
[----:B------:R-:W-:-:S02]  /*0980*/  FSETP.NEU.FTZ.AND P0, PT, R3, R6, PT ;  /* 0x000000060300720b */ /* 0x000fc40003f1d000 */
[----:B------:R-:W-:Y:S02]  /*0990*/  SHF.L.U32 R8, R5, R8, RZ ;  /* 0x0000000805087219 */ /* 0x000fe400000006ff */
[----:B------:R-:W-:Y:S02]  /*09a0*/  SEL R6, R7, RZ, P2 ;  /* 0x000000ff07067207 */ /* 0x000fe40001000000 */
[----:B------:R-:W-:Y:S02]  /*09b0*/  ISETP.NE.AND P1, PT, R8, RZ, P1 ;  /* 0x000000ff0800720c */ /* 0x000fe40000f25270 */
[----:B------:R-:W-:Y:S02]  /*09c0*/  SHF.R.U32.HI R6, RZ, R6, R5 ;  /* 0x00000006ff067219 */ /* 0x000fe40000011605 */
[----:B------:R-:W-:Y:S02]  /*09d0*/  PLOP3.LUT P0, PT, P0, P1, PT, 0xf8, 0x8f ;  /* 0x00000000008f781c */ /* 0x000fe40000703f70 */
[----:B------:R-:W-:-:S02]  /*09e0*/  SHF.R.U32.HI R8, RZ, 0x1, R6 ;  /* 0x00000001ff087819 */ /* 0x000fc40000011606 */
[----:B------:R-:W-:-:S04]  /*09f0*/  SEL R3, RZ, 0x1, !P0 ;  /* 0x00000001ff037807 */ /* 0x000fc80004000000 */
[----:B------:R-:W-:-:S04]  /*0a00*/  LOP3.LUT R3, R3, 0x1, R8, 0xf8, !PT ;  /* 0x0000000103037812 */ /* 0x000fc800078ef808 */
[----:B------:R-:W-:-:S04]  /*0a10*/  LOP3.LUT R3, R3, R6, RZ, 0xc0, !PT ;  /* 0x0000000603037212 */ /* 0x000fc800078ec0ff */
[----:B------:R-:W-:-:S04]  /*0a20*/  IADD3 R3, PT, PT, R8, R3, RZ ;  /* 0x0000000308037210 */ /* 0x000fc80007ffe0ff */
[----:B------:R-:W-:Y:S01]  /*0a30*/  LOP3.LUT R0, R3, R0, RZ, 0xfc, !PT ;  /* 0x0000000003007212 */ /* 0x000fe200078efcff */
[----:B------:R-:W-:Y:S06]  /*0a40*/  BRA `(.L_x_45) ;  /* 0x0000000000107947 */ /* 0x000fec0003800000 */
.L_x_44:
[----:B------:R-:W-:-:S04]  /*0a50*/  LOP3.LUT R0, R0, 0x80000000, RZ, 0xc0, !PT ;  /* 0x8000000000007812 */ /* 0x000fc800078ec0ff */
[----:B------:R-:W-:Y:S01]  /*0a60*/  LOP3.LUT R0, R0, 0x7f800000, RZ, 0xfc, !PT ;  /* 0x7f80000000007812 */ /* 0x000fe200078efcff */
[----:B------:R-:W-:Y:S06]  /*0a70*/  BRA `(.L_x_45) ;  /* 0x0000000000047947 */ /* 0x000fec0003800000 */
.L_x_43:
[----:B------:R-:W-:-:S07]  /*0a80*/  IMAD R0, R6, 0x800000, R0 ;  /* 0x0080000006007824 */ /* 0x000fce00078e0200 */
.L_x_45:
[----:B------:R-:W-:Y:S05]  /*0a90*/  BSYNC.RECONVERGENT B3 ;  /* 0x0000000000037941 */ /* 0x000fea0003800200 */
.L_x_42:
[----:B------:R-:W-:Y:S05]  /*0aa0*/  BRA `(.L_x_46) ;  /* 0x0000000000207947 */ /* 0x000fea0003800000 */
.L_x_41:
[----:B------:R-:W-:-:S04]  /*0ab0*/  LOP3.LUT R0, R5, 0x80000000, R8, 0x48, !PT ;  /* 0x8000000005007812 */ /* 0x000fc800078e4808 */
[----:B------:R-:W-:Y:S01]  /*0ac0*/  LOP3.LUT R0, R0, 0x7f800000, RZ, 0xfc, !PT ;  /* 0x7f80000000007812 */ /* 0x000fe200078efcff */
[----:B------:R-:W-:Y:S06]  /*0ad0*/  BRA `(.L_x_46) ;  /* 0x0000000000147947 */ /* 0x000fec0003800000 */
.L_x_40:
[----:B------:R-:W-:Y:S01]  /*0ae0*/  LOP3.LUT R0, R5, 0x80000000, R8, 0x48, !PT ;  /* 0x8000000005007812 */ /* 0x000fe200078e4808 */
[----:B------:R-:W-:Y:S06]  /*0af0*/  BRA `(.L_x_46) ;  /* 0x00000000000c7947 */ /* 0x000fec0003800000 */
.L_x_39:
[----:B------:R-:W0:Y:S01]  /*0b00*/  MUFU.RSQ R0, -QNAN ;  /* 0xffc0000000007908 */ /* 0x000e220000001400 */
[----:B------:R-:W-:Y:S05]  /*0b10*/  BRA `(.L_x_46) ;  /* 0x0000000000047947 */ /* 0x000fea0003800000 */
.L_x_38:
[----:B------:R-:W-:-:S07]  /*0b20*/  FADD.FTZ R0, R0, R3 ;  /* 0x0000000300007221 */ /* 0x000fce0000010000 */
.L_x_46:
[----:B------:R-:W-:Y:S05]  /*0b30*/  BSYNC.RECONVERGENT B2 ;  /* 0x0000000000027941 */ /* 0x000fea0003800200 */
.L_x_36:
[----:B------:R-:W-:-:S04]  /*0b40*/  HFMA2 R3, -RZ, RZ, 0, 0 ;  /* 0x00000000ff037431 */ /* 0x000fc800000001ff */
[----:B0-----:R-:W-:Y:S05]  /*0b50*/  RET.REL.NODEC R2 `(_Z23pressureIterationKernelPfS_S_iiff) ;  /* 0xfffffff402287950 */ /* 0x001fea0003c3ffff */
.L_x_47:
        /* <DEDUP_REMOVED lines=10> */
.L_x_78:


//--------------------- .text._Z14computeBKernelPfS_S_iiffff --------------------------
	.section	.text._Z14computeBKernelPfS_S_iiffff,"ax",@progbits
	.align	128
        .global         _Z14computeBKernelPfS_S_iiffff
        .type           _Z14computeBKernelPfS_S_iiffff,@function
        .size           _Z14computeBKernelPfS_S_iiffff,(.L_x_80 - _Z14computeBKernelPfS_S_iiffff)
        .other          _Z14computeBKernelPfS_S_iiffff,@"STO_CUDA_ENTRY STV_DEFAULT"
_Z14computeBKernelPfS_S_iiffff:
.text._Z14computeBKernelPfS_S_iiffff:
[----:B------:R-:W-:Y:S01]  /*0000*/  LDC R1, c[0x0][0x37c] ;  /* 0x0000df00ff017b82 */ /* 0x000fe20000000800 */
[----:B------:R-:W0:Y:S07]  /*0010*/  S2R R0, SR_TID.Y ;  /* 0x0000000000007919 */ /* 0x000e2e0000002200 */
[----:B------:R-:W1:Y:S01]  /*0020*/  LDC R4, c[0x0][0x360] ;  /* 0x0000d800ff047b82 */ /* 0x000e620000000800 */
[----:B------:R-:W2:Y:S01]  /*0030*/  LDCU.64 UR6, c[0x0][0x398] ;  /* 0x00007300ff0677ac */ /* 0x000ea20008000a00 */
[----:B------:R-:W-:Y:S01]  /*0040*/  BSSY.RECONVERGENT B0, `(.L_x_48) ;  /* 0x00000ad000007945 */ /* 0x000fe20003800200 */
[----:B------:R-:W1:Y:S05]  /*0050*/  S2R R5, SR_TID.X ;  /* 0x0000000000057919 */ /* 0x000e6a0000002100 */
[----:B------:R-:W0:Y:S08]  /*0060*/  S2UR UR5, SR_CTAID.Y ;  /* 0x00000000000579c3 */ /* 0x000e300000002600 */
[----:B------:R-:W0:Y:S08]  /*0070*/  LDC R3, c[0x0][0x364] ;  /* 0x0000d900ff037b82 */ /* 0x000e300000000800 */
[----:B------:R-:W1:Y:S01]  /*0080*/  S2UR UR4, SR_CTAID.X ;  /* 0x00000000000479c3 */ /* 0x000e620000002500 */
[----:B0-----:R-:W-:Y:S01]  /*0090*/  IMAD R3, R3, UR5, R0 ;  /* 0x0000000503037c24 */ /* 0x001fe2000f8e0200 */
[----:B--2---:R-:W-:-:S03]  /*00a0*/  UIADD3 UR5, UPT, UPT, UR6, -0x1, URZ ;  /* 0xffffffff06057890 */ /* 0x004fc6000fffe0ff */
[----:B------:R-:W-:Y:S02]  /*00b0*/  VIADD R3, R3, 0x1 ;  /* 0x0000000103037836 */ /* 0x000fe40000000000 */
[----:B-1----:R-:W-:Y:S01]  /*00c0*/  IMAD R4, R4, UR4, R5 ;  /* 0x0000000404047c24 */ /* 0x002fe2000f8e0205 */
[----:B------:R-:W-:-:S03]  /*00d0*/  UIADD3 UR4, UPT, UPT, UR7, -0x1, URZ ;  /* 0xffffffff07047890 */ /* 0x000fc6000fffe0ff */
[----:B------:R-:W-:-:S03]  /*00e0*/  VIADD R4, R4, 0x1 ;  /* 0x0000000104047836 */ /* 0x000fc60000000000 */
[----:B------:R-:W-:-:S04]  /*00f0*/  ISETP.GE.AND P0, PT, R3, UR4, PT ;  /* 0x0000000403007c0c */ /* 0x000fc8000bf06270 */
[----:B------:R-:W-:-:S13]  /*0100*/  ISETP.GE.OR P0, PT, R4, UR5, P0 ;  /* 0x0000000504007c0c */ /* 0x000fda0008706670 */
[----:B------:R-:W-:Y:S05]  /*0110*/  @P0 BRA `(.L_x_49) ;  /* 0x00000008007c0947 */ /* 0x000fea0003800000 */
[----:B------:R-:W0:Y:S01]  /*0120*/  LDC.64 R10, c[0x0][0x358] ;  /* 0x0000d600ff0a7b82 */ /* 0x000e220000000a00 */
[----:B------:R-:W-:-:S07]  /*0130*/  IMAD R2, R3, UR6, R4 ;  /* 0x0000000603027c24 */ /* 0x000fce000f8e0204 */
[----:B------:R-:W1:Y:S01]  /*0140*/  LDC.64 R6, c[0x0][0x380] ;  /* 0x0000e000ff067b82 */ /* 0x000e620000000a00 */
[C---:B0-----:R-:W-:Y:S02]  /*0150*/  R2UR UR4, R10.reuse ;  /* 0x000000000a0472ca */ /* 0x041fe400000e0000 */
[C---:B------:R-:W-:Y:S02]  /*0160*/  R2UR UR5, R11.reuse ;  /* 0x000000000b0572ca */ /* 0x040fe400000e0000 */
[----:B------:R-:W-:Y:S02]  /*0170*/  R2UR UR8, R10 ;  /* 0x000000000a0872ca */ /* 0x000fe400000e0000 */
[----:B------:R-:W-:Y:S01]  /*0180*/  R2UR UR9, R11 ;  /* 0x000000000b0972ca */ /* 0x000fe200000e0000 */
[----:B-1----:R-:W-:-:S08]  /*0190*/  IMAD.WIDE R6, R2, 0x4, R6 ;  /* 0x0000000402067825 */ /* 0x002fd000078e0206 */
[----:B------:R-:W2:Y:S01]  /*01a0*/  LDG.E R0, desc[UR4][R6.64+0x4] ;  /* 0x0000040406007981 */ /* 0x000ea2000c1e1900 */
[----:B------:R-:W0:Y:S03]  /*01b0*/  LDCU UR4, c[0x0][0x3a0] ;  /* 0x00007400ff0477ac */ /* 0x000e260008000800 */
[----:B------:R-:W2:Y:S01]  /*01c0*/  LDG.E R5, desc[UR8][R6.64+-0x4] ;  /* 0xfffffc0806057981 */ /* 0x000ea2000c1e1900 */
[----:B------:R-:W-:Y:S01]  /*01d0*/  IMAD.MOV.U32 R8, RZ, RZ, 0x1 ;  /* 0x00000001ff087424 */ /* 0x000fe200078e00ff */
[----:B------:R-:W-:Y:S01]  /*01e0*/  BSSY.RECONVERGENT B1, `(.L_x_50) ;  /* 0x000001a000017945 */ /* 0x000fe20003800200 */
[----:B0-----:R-:W0:Y:S02]  /*01f0*/  F2F.F64.F32 R12, UR4 ;  /* 0x00000004000c7d10 */ /* 0x001e240008201800 */
[----:B0-----:R-:W-:-:S06]  /*0200*/  DADD R12, R12, R12 ;  /* 0x000000000c0c7229 */ /* 0x001fcc000000000c */
[----:B------:R-:W0:Y:S02]  /*0210*/  MUFU.RCP64H R9, R13 ;  /* 0x0000000d00097308 */ /* 0x000e240000001800 */
[----:B0-----:R-:W-:-:S08]  /*0220*/  DFMA R14, -R12, R8, 1 ;  /* 0x3ff000000c0e742b */ /* 0x001fd00000000108 */
[----:B------:R-:W-:-:S08]  /*0230*/  DFMA R14, R14, R14, R14 ;  /* 0x0000000e0e0e722b */ /* 0x000fd0000000000e */
[----:B------:R-:W-:-:S08]  /*0240*/  DFMA R8, R8, R14, R8 ;  /* 0x0000000e0808722b */ /* 0x000fd00000000008 */
[----:B------:R-:W-:-:S08]  /*0250*/  DFMA R16, -R12, R8, 1 ;  /* 0x3ff000000c10742b */ /* 0x000fd00000000108 */
[----:B------:R-:W-:Y:S01]  /*0260*/  DFMA R16, R8, R16, R8 ;  /* 0x000000100810722b */ /* 0x000fe20000000008 */
[----:B--2---:R-:W-:-:S04]  /*0270*/  FADD R0, R0, -R5 ;  /* 0x8000000500007221 */ /* 0x004fc80000000000 */
[----:B------:R-:W0:Y:S03]  /*0280*/  F2F.F64.F32 R14, R0 ;  /* 0x00000000000e7310 */ /* 0x000e260000201800 */
[----:B0-----:R-:W-:Y:S01]  /*0290*/  DMUL R6, R14, R16 ;  /* 0x000000100e067228 */ /* 0x001fe20000000000 */
[----:B------:R-:W-:-:S07]  /*02a0*/  FSETP.GEU.AND P1, PT, |R15|, 6.5827683646048100446e-37, PT ;  /* 0x036000000f00780b */ /* 0x000fce0003f2e200 */
[----:B------:R-:W-:-:S08]  /*02b0*/  DFMA R8, -R12, R6, R14 ;  /* 0x000000060c08722b */ /* 0x000fd0000000010e */
[----:B------:R-:W-:-:S10]  /*02c0*/  DFMA R6, R16, R8, R6 ;  /* 0x000000081006722b */ /* 0x000fd40000000006 */
[----:B------:R-:W-:-:S05]  /*02d0*/  FFMA R5, RZ, R13, R7 ;  /* 0x0000000dff057223 */ /* 0x000fca0000000007 */
[----:B------:R-:W-:-:S13]  /*02e0*/  FSETP.GT.AND P0, PT, |R5|, 1.469367938527859385e-39, PT ;  /* 0x001000000500780b */ /* 0x000fda0003f04200 */
[----:B------:R-:W-:Y:S05]  /*02f0*/  @P0 BRA P1, `(.L_x_51) ;  /* 0x0000000000200947 */ /* 0x000fea0000800000 */
[----:B------:R-:W-:Y:S01]  /*0300*/  IMAD.MOV.U32 R20, RZ, RZ, R14 ;  /* 0x000000ffff147224 */ /* 0x000fe200078e000e */
[----:B------:R-:W-:Y:S01]  /*0310*/  MOV R0, 0x360 ;  /* 0x0000036000007802 */ /* 0x000fe20000000f00 */
[----:B------:R-:W-:Y:S02]  /*0320*/  IMAD.MOV.U32 R21, RZ, RZ, R15 ;  /* 0x000000ffff157224 */ /* 0x000fe400078e000f */
[----:B------:R-:W-:Y:S02]  /*0330*/  IMAD.MOV.U32 R24, RZ, RZ, R12 ;  /* 0x000000ffff187224 */ /* 0x000fe400078e000c */
[----:B------:R-:W-:-:S07]  /*0340*/  IMAD.MOV.U32 R25, RZ, RZ, R13 ;  /* 0x000000ffff197224 */ /* 0x000fce00078e000d */
[----:B------:R-:W-:Y:S05]  /*0350*/  CALL.REL.NOINC `($__internal_2_$__cuda_sm20_div_rn_f64_full) ;  /* 0x0000000400f87944 */ /* 0x000fea0003c00000 */
[----:B------:R-:W-:Y:S02]  /*0360*/  IMAD.MOV.U32 R6, RZ, RZ, R8 ;  /* 0x000000ffff067224 */ /* 0x000fe400078e0008 */
[----:B------:R-:W-:-:S07]  /*0370*/  IMAD.MOV.U32 R7, RZ, RZ, R9 ;  /* 0x000000ffff077224 */ /* 0x000fce00078e0009 */
.L_x_51:
[----:B------:R-:W-:Y:S05]  /*0380*/  BSYNC.RECONVERGENT B1 ;  /* 0x0000000000017941 */ /* 0x000fea0003800200 */
.L_x_50:
[----:B------:R-:W0:Y:S01]  /*0390*/  LDC R5, c[0x0][0x398] ;  /* 0x0000e600ff057b82 */ /* 0x000e220000000800 */
[C---:B------:R-:W-:Y:S02]  /*03a0*/  R2UR UR4, R10.reuse ;  /* 0x000000000a0472ca */ /* 0x040fe400000e0000 */
[C---:B------:R-:W-:Y:S02]  /*03b0*/  R2UR UR5, R11.reuse ;  /* 0x000000000b0572ca */ /* 0x040fe400000e0000 */
[----:B------:R-:W-:Y:S02]  /*03c0*/  R2UR UR8, R10 ;  /* 0x000000000a0872ca */ /* 0x000fe400000e0000 */
[----:B------:R-:W-:Y:S01]  /*03d0*/  R2UR UR9, R11 ;  /* 0x000000000b0972ca */ /* 0x000fe200000e0000 */
[----:B------:R-:W1:Y:S01]  /*03e0*/  LDC.64 R8, c[0x0][0x388] ;  /* 0x0000e200ff087b82 */ /* 0x000e620000000a00 */
[--C-:B0-----:R-:W-:Y:S02]  /*03f0*/  IMAD R3, R3, R5, R5.reuse ;  /* 0x0000000503037224 */ /* 0x101fe400078e0205 */
[----:B------:R-:W-:-:S02]  /*0400*/  IMAD.MOV R0, RZ, RZ, -R5 ;  /* 0x000000ffff007224 */ /* 0x000fc400078e0a05 */
[----:B------:R-:W-:Y:S02]  /*0410*/  IMAD.IADD R5, R2, 0x1, R5 ;  /* 0x0000000102057824 */ /* 0x000fe400078e0205 */
[----:B------:R-:W-:-:S04]  /*0420*/  IMAD R3, R0, 0x2, R3 ;  /* 0x0000000200037824 */ /* 0x000fc800078e0203 */
[----:B------:R-:W-:Y:S02]  /*0430*/  IMAD.IADD R3, R4, 0x1, R3 ;  /* 0x0000000104037824 */ /* 0x000fe400078e0203 */
[----:B-1----:R-:W-:-:S04]  /*0440*/  IMAD.WIDE R4, R5, 0x4, R8 ;  /* 0x0000000405047825 */ /* 0x002fc800078e0208 */
[----:B------:R-:W-:Y:S02]  /*0450*/  IMAD.WIDE R8, R3, 0x4, R8 ;  /* 0x0000000403087825 */ /* 0x000fe400078e0208 */
[----:B------:R-:W2:Y:S01]  /*0460*/  LDG.E R4, desc[UR4][R4.64] ;  /* 0x0000000404047981 */ /* 0x000ea2000c1e1900 */
[----:B------:R-:W0:Y:S03]  /*0470*/  LDCU UR4, c[0x0][0x3a4] ;  /* 0x00007480ff0477ac */ /* 0x000e260008000800 */
[----:B------:R-:W2:Y:S01]  /*0480*/  LDG.E R9, desc[UR8][R8.64] ;  /* 0x0000000808097981 */ /* 0x000ea2000c1e1900 */
[----:B------:R-:W-:Y:S01]  /*0490*/  IMAD.MOV.U32 R18, RZ, RZ, 0x1 ;  /* 0x00000001ff127424 */ /* 0x000fe200078e00ff */
[----:B------:R-:W-:Y:S01]  /*04a0*/  F2F.F32.F64 R3, R6 ;  /* 0x0000000600037310 */ /* 0x000fe20000301000 */
[----:B------:R-:W-:Y:S07]  /*04b0*/  BSSY.RECONVERGENT B1, `(.L_x_52) ;  /* 0x000001a000017945 */ /* 0x000fee0003800200 */
[----:B0-----:R-:W0:Y:S02]  /*04c0*/  F2F.F64.F32 R16, UR4 ;  /* 0x0000000400107d10 */ /* 0x001e240008201800 */
[----:B0-----:R-:W-:-:S06]  /*04d0*/  DADD R16, R16, R16 ;  /* 0x0000000010107229 */ /* 0x001fcc0000000010 */
[----:B------:R-:W0:Y:S02]  /*04e0*/  MUFU.RCP64H R19, R17 ;  /* 0x0000001100137308 */ /* 0x000e240000001800 */
[----:B0-----:R-:W-:-:S08]  /*04f0*/  DFMA R20, -R16, R18, 1 ;  /* 0x3ff000001014742b */ /* 0x001fd00000000112 */
[----:B------:R-:W-:-:S08]  /*0500*/  DFMA R20, R20, R20, R20 ;  /* 0x000000141414722b */ /* 0x000fd00000000014 */
[----:B------:R-:W-:Y:S01]  /*0510*/  DFMA R20, R18, R20, R18 ;  /* 0x000000141214722b */ /* 0x000fe20000000012 */
[----:B--2---:R-:W-:-:S07]  /*0520*/  FADD R18, R4, -R9 ;  /* 0x8000000904127221 */ /* 0x004fce0000000000 */
[----:B------:R-:W-:Y:S01]  /*0530*/  DFMA R4, -R16, R20, 1 ;  /* 0x3ff000001004742b */ /* 0x000fe20000000114 */
[----:B------:R-:W0:Y:S07]  /*0540*/  F2F.F64.F32 R18, R18 ;  /* 0x0000001200127310 */ /* 0x000e2e0000201800 */
[----:B------:R-:W-:-:S08]  /*0550*/  DFMA R4, R20, R4, R20 ;  /* 0x000000041404722b */ /* 0x000fd00000000014 */
        /* <DEDUP_REMOVED lines=13> */
[----:B------:R-:W-:Y:S01]  /*0630*/  IMAD.MOV.U32 R4, RZ, RZ, R8 ;  /* 0x000000ffff047224 */ /* 0x000fe200078e0008 */
[----:B------:R-:W-:-:S07]  /*0640*/  MOV R5, R9 ;  /* 0x0000000900057202 */ /* 0x000fce0000000f00 */
.L_x_53:
[----:B------:R-:W-:Y:S05]  /*0650*/  BSYNC.RECONVERGENT B1 ;  /* 0x0000000000017941 */ /* 0x000fea0003800200 */
.L_x_52:
[----:B------:R-:W0:Y:S01]  /*0660*/  MUFU.RCP64H R7, R17 ;  /* 0x0000001100077308 */ /* 0x000e220000001800 */
[----:B------:R-:W-:Y:S01]  /*0670*/  IMAD.MOV.U32 R6, RZ, RZ, 0x1 ;  /* 0x00000001ff067424 */ /* 0x000fe200078e00ff */
[----:B------:R-:W-:Y:S01]  /*0680*/  FSETP.GEU.AND P1, PT, |R15|, 6.5827683646048100446e-37, PT ;  /* 0x036000000f00780b */ /* 0x000fe20003f2e200 */
[----:B------:R-:W-:Y:S05]  /*0690*/  BSSY.RECONVERGENT B1, `(.L_x_54) ;  /* 0x0000015000017945 */ /* 0x000fea0003800200 */
[----:B------:R1:W2:Y:S01]  /*06a0*/  F2F.F32.F64 R4, R4 ;  /* 0x0000000400047310 */ /* 0x0002a20000301000 */
[----:B0-----:R-:W-:-:S08]  /*06b0*/  DFMA R8, -R16, R6, 1 ;  /* 0x3ff000001008742b */ /* 0x001fd00000000106 */
[----:B------:R-:W-:-:S08]  /*06c0*/  DFMA R8, R8, R8, R8 ;  /* 0x000000080808722b */ /* 0x000fd00000000008 */
[----:B------:R-:W-:-:S08]  /*06d0*/  DFMA R8, R6, R8, R6 ;  /* 0x000000080608722b */ /* 0x000fd00000000006 */
[----:B------:R-:W-:-:S08]  /*06e0*/  DFMA R6, -R16, R8, 1 ;  /* 0x3ff000001006742b */ /* 0x000fd00000000108 */
[----:B------:R-:W-:-:S08]  /*06f0*/  DFMA R20, R8, R6, R8 ;  /* 0x000000060814722b */ /* 0x000fd00000000008 */
[----:B------:R-:W-:-:S08]  /*0700*/  DMUL R6, R14, R20 ;  /* 0x000000140e067228 */ /* 0x000fd00000000000 */
[----:B------:R-:W-:-:S08]  /*0710*/  DFMA R8, -R16, R6, R14 ;  /* 0x000000061008722b */ /* 0x000fd0000000010e */
[----:B------:R-:W-:-:S10]  /*0720*/  DFMA R6, R20, R8, R6 ;  /* 0x000000081406722b */ /* 0x000fd40000000006 */
[----:B------:R-:W-:-:S05]  /*0730*/  FFMA R0, RZ, R17, R7 ;  /* 0x00000011ff007223 */ /* 0x000fca0000000007 */
[----:B------:R-:W-:-:S13]  /*0740*/  FSETP.GT.AND P0, PT, |R0|, 1.469367938527859385e-39, PT ;  /* 0x001000000000780b */ /* 0x000fda0003f04200 */
[----:B-12---:R-:W-:Y:S05]  /*0750*/  @P0 BRA P1, `(.L_x_55) ;  /* 0x0000000000200947 */ /* 0x006fea0000800000 */
        /* <DEDUP_REMOVED lines=8> */
.L_x_55:
[----:B------:R-:W-:Y:S05]  /*07e0*/  BSYNC.RECONVERGENT B1 ;  /* 0x0000000000017941 */ /* 0x000fea0003800200 */
.L_x_54:
[----:B------:R-:W0:Y:S01]  /*07f0*/  MUFU.RCP64H R9, R13 ;  /* 0x0000000d00097308 */ /* 0x000e220000001800 */
[----:B------:R-:W-:Y:S01]  /*0800*/  IMAD.MOV.U32 R8, RZ, RZ, 0x1 ;  /* 0x00000001ff087424 */ /* 0x000fe200078e00ff */
[----:B------:R-:W-:Y:S01]  /*0810*/  FSETP.GEU.AND P1, PT, |R19|, 6.5827683646048100446e-37, PT ;  /* 0x036000001300780b */ /* 0x000fe20003f2e200 */
[----:B------:R-:W-:Y:S04]  /*0820*/  BSSY.RECONVERGENT B1, `(.L_x_56) ;  /* 0x0000013000017945 */ /* 0x000fe80003800200 */
[----:B0-----:R-:W-:-:S08]  /*0830*/  DFMA R14, -R12, R8, 1 ;  /* 0x3ff000000c0e742b */ /* 0x001fd00000000108 */
[----:B------:R-:W-:-:S08]  /*0840*/  DFMA R14, R14, R14, R14 ;  /* 0x0000000e0e0e722b */ /* 0x000fd0000000000e */
[----:B------:R-:W-:-:S08]  /*0850*/  DFMA R14, R8, R14, R8 ;  /* 0x0000000e080e722b */ /* 0x000fd00000000008 */
[----:B------:R-:W-:-:S08]  /*0860*/  DFMA R8, -R12, R14, 1 ;  /* 0x3ff000000c08742b */ /* 0x000fd0000000010e */
[----:B------:R-:W-:-:S08]  /*0870*/  DFMA R16, R14, R8, R14 ;  /* 0x000000080e10722b */ /* 0x000fd0000000000e */
[----:B------:R-:W-:-:S08]  /*0880*/  DMUL R8, R16, R18 ;  /* 0x0000001210087228 */ /* 0x000fd00000000000 */
[----:B------:R-:W-:-:S08]  /*0890*/  DFMA R14, -R12, R8, R18 ;  /* 0x000000080c0e722b */ /* 0x000fd00000000112 */
[----:B------:R-:W-:Y:S02]  /*08a0*/  DFMA R8, R16, R14, R8 ;  /* 0x0000000e1008722b */ /* 0x000fe40000000008 */
[----:B------:R0:W1:Y:S08]  /*08b0*/  F2F.F32.F64 R14, R6 ;  /* 0x00000006000e7310 */ /* 0x0000700000301000 */
[----:B------:R-:W-:-:S05]  /*08c0*/  FFMA R0, RZ, R13, R9 ;  /* 0x0000000dff007223 */ /* 0x000fca0000000009 */
[----:B------:R-:W-:-:S13]  /*08d0*/  FSETP.GT.AND P0, PT, |R0|, 1.469367938527859385e-39, PT ;  /* 0x001000000000780b */ /* 0x000fda0003f04200 */
[----:B01----:R-:W-:Y:S05]  /*08e0*/  @P0 BRA P1, `(.L_x_57) ;  /* 0x0000000000180947 */ /* 0x003fea0000800000 */
[----:B------:R-:W-:Y:S01]  /*08f0*/  IMAD.MOV.U32 R20, RZ, RZ, R18 ;  /* 0x000000ffff147224 */ /* 0x000fe200078e0012 */
[----:B------:R-:W-:Y:S01]  /*0900*/  MOV R0, 0x950 ;  /* 0x0000095000007802 */ /* 0x000fe20000000f00 */
[----:B------:R-:W-:Y:S02]  /*0910*/  IMAD.MOV.U32 R21, RZ, RZ, R19 ;  /* 0x000000ffff157224 */ /* 0x000fe400078e0013 */
[----:B------:R-:W-:Y:S02]  /*0920*/  IMAD.MOV.U32 R24, RZ, RZ, R12 ;  /* 0x000000ffff187224 */ /* 0x000fe400078e000c */
[----:B------:R-:W-:-:S07]  /*0930*/  IMAD.MOV.U32 R25, RZ, RZ, R13 ;  /* 0x000000ffff197224 */ /* 0x000fce00078e000d */
[----:B------:R-:W-:Y:S05]  /*0940*/  CALL.REL.NOINC `($__internal_2_$__cuda_sm20_div_rn_f64_full) ;  /* 0x00000000007c7944 */ /* 0x000fea0003c00000 */
.L_x_57:
[----:B------:R-:W-:Y:S05]  /*0950*/  BSYNC.RECONVERGENT B1 ;  /* 0x0000000000017941 */ /* 0x000fea0003800200 */
.L_x_56:
[----:B------:R-:W0:Y:S01]  /*0960*/  LDC R7, c[0x0][0x3a8] ;  /* 0x0000ea00ff077b82 */ /* 0x000e220000000800 */
[----:B------:R-:W-:Y:S01]  /*0970*/  FADD R0, R3, R4 ;  /* 0x0000000403007221 */ /* 0x000fe20000000000 */
[----:B------:R1:W2:Y:S01]  /*0980*/  F2F.F32.F64 R8, R8 ;  /* 0x0000000800087310 */ /* 0x0002a20000301000 */
[----:B------:R-:W-:Y:S07]  /*0990*/  BSSY.RECONVERGENT B1, `(.L_x_58) ;  /* 0x000000b000017945 */ /* 0x000fee0003800200 */
[----:B0-----:R-:W0:Y:S08]  /*09a0*/  MUFU.RCP R5, R7 ;  /* 0x0000000700057308 */ /* 0x001e300000001000 */
[----:B------:R-:W3:Y:S01]  /*09b0*/  FCHK P0, R0, R7 ;  /* 0x0000000700007302 */ /* 0x000ee20000000000 */
[----:B0-----:R-:W-:-:S04]  /*09c0*/  FFMA R6, R5, -R7, 1 ;  /* 0x3f80000005067423 */ /* 0x001fc80000000807 */
[----:B------:R-:W-:-:S04]  /*09d0*/  FFMA R5, R5, R6, R5 ;  /* 0x0000000605057223 */ /* 0x000fc80000000005 */
[----:B------:R-:W-:-:S04]  /*09e0*/  FFMA R3, R0, R5, RZ ;  /* 0x0000000500037223 */ /* 0x000fc800000000ff */
[----:B------:R-:W-:-:S04]  /*09f0*/  FFMA R4, R3, -R7, R0 ;  /* 0x8000000703047223 */ /* 0x000fc80000000000 */
[----:B------:R-:W-:Y:S01]  /*0a00*/  FFMA R3, R5, R4, R3 ;  /* 0x0000000405037223 */ /* 0x000fe20000000003 */
[----:B-123--:R-:W-:Y:S06]  /*0a10*/  @!P0 BRA `(.L_x_59) ;  /* 0x0000000000088947 */ /* 0x00efec0003800000 */
[----:B------:R-:W-:-:S07]  /*0a20*/  MOV R4, 0xa40 ;  /* 0x00000a4000047802 */ /* 0x000fce0000000f00 */
[----:B------:R-:W-:Y:S05]  /*0a30*/  CALL.REL.NOINC `($__internal_3_$__cuda_sm3x_div_rn_noftz_f32_slowpath) ;  /* 0x0000000400bc7944 */ /* 0x000fea0003c00000 */
.L_x_59:
[----:B------:R-:W-:Y:S05]  /*0a40*/  BSYNC.RECONVERGENT B1 ;  /* 0x0000000000017941 */ /* 0x000fea0003800200 */
.L_x_58:
[----:B------:R-:W0:Y:S01]  /*0a50*/  LDC.64 R4, c[0x0][0x390] ;  /* 0x0000e400ff047b82 */ /* 0x000e220000000a00 */
[----:B------:R-:W1:Y:S01]  /*0a60*/  LDCU UR4, c[0x0][0x3ac] ;  /* 0x00007580ff0477ac */ /* 0x000e620008000800 */
[----:B------:R-:W-:Y:S01]  /*0a70*/  FMUL R7, R8, R8 ;  /* 0x0000000808077220 */ /* 0x000fe20000400000 */
[----:B------:R-:W-:Y:S02]  /*0a80*/  R2UR UR8, R10 ;  /* 0x000000000a0872ca */ /* 0x000fe400000e0000 */
[----:B------:R-:W-:Y:S01]  /*0a90*/  R2UR UR9, R11 ;  /* 0x000000000b0972ca */ /* 0x000fe200000e0000 */
[----:B------:R-:W-:-:S04]  /*0aa0*/  FFMA R0, R14, R14, R7 ;  /* 0x0000000e0e007223 */ /* 0x000fc80000000007 */
[----:B------:R-:W-:Y:S01]  /*0ab0*/  FADD R7, -R0, R3 ;  /* 0x0000000300077221 */ /* 0x000fe20000000100 */
[----:B------:R-:W-:-:S04]  /*0ac0*/  FADD R3, R14, R14 ;  /* 0x0000000e0e037221 */ /* 0x000fc80000000000 */
[----:B------:R-:W-:-:S04]  /*0ad0*/  FFMA R7, R8, -R3, R7 ;  /* 0x8000000308077223 */ /* 0x000fc80000000007 */
[----:B-1----:R-:W-:Y:S01]  /*0ae0*/  FMUL R7, R7, UR4 ;  /* 0x0000000407077c20 */ /* 0x002fe20008400000 */
[----:B0-----:R-:W-:-:S05]  /*0af0*/  IMAD.WIDE R2, R2, 0x4, R4 ;  /* 0x0000000402027825 */ /* 0x001fca00078e0204 */
[----:B------:R0:W-:Y:S02]  /*0b00*/  STG.E desc[UR8][R2.64], R7 ;  /* 0x0000000702007986 */ /* 0x0001e4000c101908 */
.L_x_49:
[----:B------:R-:W-:Y:S05]  /*0b10*/  BSYNC.RECONVERGENT B0 ;  /* 0x0000000000007941 */ /* 0x000fea0003800200 */
.L_x_48:
[----:B------:R-:W-:Y:S06]  /*0b20*/  BAR.SYNC.DEFER_BLOCKING 0x0 ;  /* 0x0000000000007b1d */ /* 0x000fec0000010000 */
[----:B------:R-:W-:Y:S05]  /*0b30*/  EXIT ;  /* 0x000000000000794d */ /* 0x000fea0003800000 */
        .weak           $__internal_2_$__cuda_sm20_div_rn_f64_full
        .type           $__internal_2_$__cuda_sm20_div_rn_f64_full,@function
        .size           $__internal_2_$__cuda_sm20_div_rn_f64_full,($__internal_3_$__cuda_sm3x_div_rn_noftz_f32_slowpath - $__internal_2_$__cuda_sm20_div_rn_f64_full)
$__internal_2_$__cuda_sm20_div_rn_f64_full:
[----:B------:R-:W-:Y:S01]  /*0b40*/  FSETP.GEU.AND P2, PT, |R21|, 1.469367938527859385e-39, PT ;  /* 0x001000001500780b */ /* 0x000fe20003f4e200 */
[----:B------:R-:W-:Y:S01]  /*0b50*/  IMAD.MOV.U32 R26, RZ, RZ, 0x1 ;  /* 0x00000001ff1a7424 */ /* 0x000fe200078e00ff */
[C---:B------:R-:W-:Y:S01]  /*0b60*/  FSETP.GEU.AND P0, PT, |R25|.reuse, 1.469367938527859385e-39, PT ;  /* 0x001000001900780b */ /* 0x040fe20003f0e200 */
[----:B------:R-:W-:Y:S01]  /*0b70*/  BSSY.RECONVERGENT B2, `(.L_x_60) ;  /* 0x0000056000027945 */ /* 0x000fe20003800200 */
[----:B------:R-:W-:Y:S02]  /*0b80*/  LOP3.LUT R22, R25, 0x800fffff, RZ, 0xc0, !PT ;  /* 0x800fffff19167812 */ /* 0x000fe400078ec0ff */
[----:B------:R-:W-:Y:S02]  /*0b90*/  LOP3.LUT R6, R21, 0x7ff00000, RZ, 0xc0, !PT ;  /* 0x7ff0000015067812 */ /* 0x000fe400078ec0ff */
[----:B------:R-:W-:Y:S01]  /*0ba0*/  LOP3.LUT R23, R22, 0x3ff00000, RZ, 0xfc, !PT ;  /* 0x3ff0000016177812 */ /* 0x000fe200078efcff */
[----:B------:R-:W-:Y:S01]  /*0bb0*/  IMAD.MOV.U32 R22, RZ, RZ, R24 ;  /* 0x000000ffff167224 */ /* 0x000fe200078e0018 */
[----:B------:R-:W-:-:S02]  /*0bc0*/  LOP3.LUT R7, R25, 0x7ff00000, RZ, 0xc0, !PT ;  /* 0x7ff0000019077812 */ /* 0x000fc400078ec0ff */
[----:B------:R-:W-:Y:S01]  /*0bd0*/  MOV R8, R20 ;  /* 0x0000001400087202 */ /* 0x000fe20000000f00 */
[----:B------:R-:W-:Y:S01]  /*0be0*/  @!P2 IMAD.MOV.U32 R28, RZ, RZ, RZ ;  /* 0x000000ffff1ca224 */ /* 0x000fe200078e00ff */
[----:B------:R-:W-:Y:S01]  /*0bf0*/  @!P2 LOP3.LUT R5, R25, 0x7ff00000, RZ, 0xc0, !PT ;  /* 0x7ff000001905a812 */ /* 0x000fe200078ec0ff */
[----:B------:R-:W-:Y:S01]  /*0c00*/  @!P0 DMUL R22, R24, 8.98846567431157953865e+307 ;  /* 0x7fe0000018168828 */ /* 0x000fe20000000000 */
[C---:B------:R-:W-:Y:S02]  /*0c10*/  ISETP.GE.U32.AND P1, PT, R6.reuse, R7, PT ;  /* 0x000000070600720c */ /* 0x040fe40003f26070 */
[----:B------:R-:W-:Y:S01]  /*0c20*/  @!P2 ISETP.GE.U32.AND P3, PT, R6, R5, PT ;  /* 0x000000050600a20c */ /* 0x000fe20003f66070 */
[----:B------:R-:W-:Y:S02]  /*0c30*/  IMAD.MOV.U32 R5, RZ, RZ, 0x1ca00000 ;  /* 0x1ca00000ff057424 */ /* 0x000fe400078e00ff */
[----:B------:R-:W0:Y:S03]  /*0c40*/  MUFU.RCP64H R27, R23 ;  /* 0x00000017001b7308 */ /* 0x000e260000001800 */
[----:B------:R-:W-:-:S02]  /*0c50*/  @!P2 SEL R29, R5, 0x63400000, !P3 ;  /* 0x63400000051da807 */ /* 0x000fc40005800000 */
[----:B------:R-:W-:Y:S02]  /*0c60*/  SEL R9, R5, 0x63400000, !P1 ;  /* 0x6340000005097807 */ /* 0x000fe40004800000 */
[--C-:B------:R-:W-:Y:S02]  /*0c70*/  @!P2 LOP3.LUT R29, R29, 0x80000000, R21.reuse, 0xf8, !PT ;  /* 0x800000001d1da812 */ /* 0x100fe400078ef815 */
[----:B------:R-:W-:Y:S02]  /*0c80*/  LOP3.LUT R9, R9, 0x800fffff, R21, 0xf8, !PT ;  /* 0x800fffff09097812 */ /* 0x000fe400078ef815 */
[----:B------:R-:W-:-:S06]  /*0c90*/  @!P2 LOP3.LUT R29, R29, 0x100000, RZ, 0xfc, !PT ;  /* 0x001000001d1da812 */ /* 0x000fcc00078efcff */
[----:B------:R-:W-:Y:S02]  /*0ca0*/  @!P2 DFMA R8, R8, 2, -R28 ;  /* 0x400000000808a82b */ /* 0x000fe4000000081c */
[----:B0-----:R-:W-:-:S08]  /*0cb0*/  DFMA R28, R26, -R22, 1 ;  /* 0x3ff000001a1c742b */ /* 0x001fd00000000816 */
[----:B------:R-:W-:-:S08]  /*0cc0*/  DFMA R28, R28, R28, R28 ;  /* 0x0000001c1c1c722b */ /* 0x000fd0000000001c */
[----:B------:R-:W-:-:S08]  /*0cd0*/  DFMA R26, R26, R28, R26 ;  /* 0x0000001c1a1a722b */ /* 0x000fd0000000001a */
[----:B------:R-:W-:-:S08]  /*0ce0*/  DFMA R28, R26, -R22, 1 ;  /* 0x3ff000001a1c742b */ /* 0x000fd00000000816 */
[----:B------:R-:W-:-:S08]  /*0cf0*/  DFMA R26, R26, R28, R26 ;  /* 0x0000001c1a1a722b */ /* 0x000fd0000000001a */
[----:B------:R-:W-:-:S08]  /*0d00*/  DMUL R28, R26, R8 ;  /* 0x000000081a1c7228 */ /* 0x000fd00000000000 */
[----:B------:R-:W-:-:S08]  /*0d10*/  DFMA R30, R28, -R22, R8 ;  /* 0x800000161c1e722b */ /* 0x000fd00000000008 */
[----:B------:R-:W-:Y:S01]  /*0d20*/  DFMA R30, R26, R30, R28 ;  /* 0x0000001e1a1e722b */ /* 0x000fe2000000001c */
[----:B------:R-:W-:Y:S01]  /*0d30*/  IMAD.MOV.U32 R27, RZ, RZ, R6 ;  /* 0x000000ffff1b7224 */ /* 0x000fe200078e0006 */
[----:B------:R-:W-:Y:S01]  /*0d40*/  @!P2 LOP3.LUT R27, R9, 0x7ff00000, RZ, 0xc0, !PT ;  /* 0x7ff00000091ba812 */ /* 0x000fe200078ec0ff */
[----:B------:R-:W-:Y:S01]  /*0d50*/  IMAD.MOV.U32 R26, RZ, RZ, R7 ;  /* 0x000000ffff1a7224 */ /* 0x000fe200078e0007 */
[----:B------:R-:W-:-:S03]  /*0d60*/  @!P0 LOP3.LUT R26, R23, 0x7ff00000, RZ, 0xc0, !PT ;  /* 0x7ff00000171a8812 */ /* 0x000fc600078ec0ff */
[----:B------:R-:W-:-:S05]  /*0d70*/  VIADD R6, R27, 0xffffffff ;  /* 0xffffffff1b067836 */ /* 0x000fca0000000000 */
[----:B------:R-:W-:Y:S01]  /*0d80*/  ISETP.GT.U32.AND P0, PT, R6, 0x7feffffe, PT ;  /* 0x7feffffe0600780c */ /* 0x000fe20003f04070 */
[----:B------:R-:W-:-:S05]  /*0d90*/  VIADD R6, R26, 0xffffffff ;  /* 0xffffffff1a067836 */ /* 0x000fca0000000000 */
[----:B------:R-:W-:-:S13]  /*0da0*/  ISETP.GT.U32.OR P0, PT, R6, 0x7feffffe, P0 ;  /* 0x7feffffe0600780c */ /* 0x000fda0000704470 */
[----:B------:R-:W-:Y:S05]  /*0db0*/  @P0 BRA `(.L_x_61) ;  /* 0x0000000000700947 */ /* 0x000fea0003800000 */
[----:B------:R-:W-:Y:S02]  /*0dc0*/  LOP3.LUT R20, R21, 0x7ff00000, RZ, 0xc0, !PT ;  /* 0x7ff0000015147812 */ /* 0x000fe400078ec0ff */
[----:B------:R-:W-:-:S04]  /*0dd0*/  LOP3.LUT R7, R25, 0x7ff00000, RZ, 0xc0, !PT ;  /* 0x7ff0000019077812 */ /* 0x000fc800078ec0ff */
[CC--:B------:R-:W-:Y:S02]  /*0de0*/  VIADDMNMX R6, R20.reuse, -R7.reuse, 0xb9600000, !PT ;  /* 0xb960000014067446 */ /* 0x0c0fe40007800907 */
[----:B------:R-:W-:Y:S01]  /*0df0*/  ISETP.GE.U32.AND P0, PT, R20, R7, PT ;  /* 0x000000071400720c */ /* 0x000fe20003f06070 */
[----:B------:R-:W-:Y:S01]  /*0e00*/  IMAD.MOV.U32 R20, RZ, RZ, RZ ;  /* 0x000000ffff147224 */ /* 0x000fe200078e00ff */
[----:B------:R-:W-:Y:S02]  /*0e10*/  VIMNMX R6, PT, PT, R6, 0x46a00000, PT ;  /* 0x46a0000006067848 */ /* 0x000fe40003fe0100 */
[----:B------:R-:W-:-:S05]  /*0e20*/  SEL R5, R5, 0x63400000, !P0 ;  /* 0x6340000005057807 */ /* 0x000fca0004000000 */
[----:B------:R-:W-:-:S04]  /*0e30*/  IMAD.IADD R5, R6, 0x1, -R5 ;  /* 0x0000000106057824 */ /* 0x000fc800078e0a05 */
[----:B------:R-:W-:-:S06]  /*0e40*/  VIADD R21, R5, 0x7fe00000 ;  /* 0x7fe0000005157836 */ /* 0x000fcc0000000000 */
[----:B------:R-:W-:-:S10]  /*0e50*/  DMUL R6, R30, R20 ;  /* 0x000000141e067228 */ /* 0x000fd40000000000 */
[----:B------:R-:W-:-:S13]  /*0e60*/  FSETP.GTU.AND P0, PT, |R7|, 1.469367938527859385e-39, PT ;  /* 0x001000000700780b */ /* 0x000fda0003f0c200 */
[----:B------:R-:W-:Y:S05]  /*0e70*/  @P0 BRA `(.L_x_62) ;  /* 0x0000000000940947 */ /* 0x000fea0003800000 */
[----:B------:R-:W-:Y:S01]  /*0e80*/  DFMA R8, R30, -R22, R8 ;  /* 0x800000161e08722b */ /* 0x000fe20000000008 */
[----:B------:R-:W-:-:S09]  /*0e90*/  IMAD.MOV.U32 R20, RZ, RZ, RZ ;  /* 0x000000ffff147224 */ /* 0x000fd200078e00ff */
[C---:B------:R-:W-:Y:S02]  /*0ea0*/  FSETP.NEU.AND P0, PT, R9.reuse, RZ, PT ;  /* 0x000000ff0900720b */ /* 0x040fe40003f0d000 */
[----:B------:R-:W-:-:S04]  /*0eb0*/  LOP3.LUT R25, R9, 0x80000000, R25, 0x48, !PT ;  /* 0x8000000009197812 */ /* 0x000fc800078e4819 */
[----:B------:R-:W-:-:S07]  /*0ec0*/  LOP3.LUT R21, R25, R21, RZ, 0xfc, !PT ;  /* 0x0000001519157212 */ /* 0x000fce00078efcff */
[----:B------:R-:W-:Y:S05]  /*0ed0*/  @!P0 BRA `(.L_x_62) ;  /* 0x00000000007c8947 */ /* 0x000fea0003800000 */
[----:B------:R-:W-:Y:S01]  /*0ee0*/  IMAD.MOV R9, RZ, RZ, -R5 ;  /* 0x000000ffff097224 */ /* 0x000fe200078e0a05 */
[----:B------:R-:W-:Y:S01]  /*0ef0*/  DMUL.RP R20, R30, R20 ;  /* 0x000000141e147228 */ /* 0x000fe20000008000 */
[----:B------:R-:W-:Y:S01]  /*0f00*/  IMAD.MOV.U32 R8, RZ, RZ, RZ ;  /* 0x000000ffff087224 */ /* 0x000fe200078e00ff */
[----:B------:R-:W-:-:S05]  /*0f10*/  IADD3 R5, PT, PT, -R5, -0x43300000, RZ ;  /* 0xbcd0000005057810 */ /* 0x000fca0007ffe1ff */
[----:B------:R-:W-:-:S03]  /*0f20*/  DFMA R8, R6, -R8, R30 ;  /* 0x800000080608722b */ /* 0x000fc6000000001e */
[----:B------:R-:W-:-:S07]  /*0f30*/  LOP3.LUT R25, R21, R25, RZ, 0x3c, !PT ;  /* 0x0000001915197212 */ /* 0x000fce00078e3cff */
[----:B------:R-:W-:-:S04]  /*0f40*/  FSETP.NEU.AND P0, PT, |R9|, R5, PT ;  /* 0x000000050900720b */ /* 0x000fc80003f0d200 */
[----:B------:R-:W-:Y:S02]  /*0f50*/  FSEL R6, R20, R6, !P0 ;  /* 0x0000000614067208 */ /* 0x000fe40004000000 */
[----:B------:R-:W-:Y:S01]  /*0f60*/  FSEL R7, R25, R7, !P0 ;  /* 0x0000000719077208 */ /* 0x000fe20004000000 */
[----:B------:R-:W-:Y:S06]  /*0f70*/  BRA `(.L_x_62) ;  /* 0x0000000000547947 */ /* 0x000fec0003800000 */
.L_x_61:
[----:B------:R-:W-:-:S14]  /*0f80*/  DSETP.NAN.AND P0, PT, R20, R20, PT ;  /* 0x000000141400722a */ /* 0x000fdc0003f08000 */
[----:B------:R-:W-:Y:S05]  /*0f90*/  @P0 BRA `(.L_x_63) ;  /* 0x0000000000440947 */ /* 0x000fea0003800000 */
[----:B------:R-:W-:-:S14]  /*0fa0*/  DSETP.NAN.AND P0, PT, R24, R24, PT ;  /* 0x000000181800722a */ /* 0x000fdc0003f08000 */
[----:B------:R-:W-:Y:S05]  /*0fb0*/  @P0 BRA `(.L_x_64) ;  /* 0x0000000000300947 */ /* 0x000fea0003800000 */
[----:B------:R-:W-:Y:S01]  /*0fc0*/  ISETP.NE.AND P0, PT, R27, R26, PT ;  /* 0x0000001a1b00720c */ /* 0x000fe20003f05270 */
[----:B------:R-:W-:Y:S02]  /*0fd0*/  IMAD.MOV.U32 R6, RZ, RZ, 0x0 ;  /* 0x00000000ff067424 */ /* 0x000fe400078e00ff */
[----:B------:R-:W-:-:S10]  /*0fe0*/  IMAD.MOV.U32 R7, RZ, RZ, -0x80000 ;  /* 0xfff80000ff077424 */ /* 0x000fd400078e00ff */
[----:B------:R-:W-:Y:S05]  /*0ff0*/  @!P0 BRA `(.L_x_62) ;  /* 0x0000000000348947 */ /* 0x000fea0003800000 */
[----:B------:R-:W-:Y:S02]  /*1000*/  ISETP.NE.AND P0, PT, R27, 0x7ff00000, PT ;  /* 0x7ff000001b00780c */ /* 0x000fe40003f05270 */
[----:B------:R-:W-:Y:S02]  /*1010*/  LOP3.LUT R7, R21, 0x80000000, R25, 0x48, !PT ;  /* 0x8000000015077812 */ /* 0x000fe400078e4819 */
[----:B------:R-:W-:-:S13]  /*1020*/  ISETP.EQ.OR P0, PT, R26, RZ, !P0 ;  /* 0x000000ff1a00720c */ /* 0x000fda0004702670 */
[----:B------:R-:W-:Y:S02]  /*1030*/  @P0 LOP3.LUT R5, R7, 0x7ff00000, RZ, 0xfc, !PT ;  /* 0x7ff0000007050812 */ /* 0x000fe400078efcff */
[----:B------:R-:W-:Y:S01]  /*1040*/  @!P0 MOV R6, RZ ;  /* 0x000000ff00068202 */ /* 0x000fe20000000f00 */
[----:B------:R-:W-:Y:S02]  /*1050*/  @P0 IMAD.MOV.U32 R6, RZ, RZ, RZ ;  /* 0x000000ffff060224 */ /* 0x000fe400078e00ff */
[----:B------:R-:W-:Y:S01]  /*1060*/  @P0 IMAD.MOV.U32 R7, RZ, RZ, R5 ;  /* 0x000000ffff070224 */ /* 0x000fe200078e0005 */
[----:B------:R-:W-:Y:S06]  /*1070*/  BRA `(.L_x_62) ;  /* 0x0000000000147947 */ /* 0x000fec0003800000 */
.L_x_64:
[----:B------:R-:W-:Y:S01]  /*1080*/  LOP3.LUT R7, R25, 0x80000, RZ, 0xfc, !PT ;  /* 0x0008000019077812 */ /* 0x000fe200078efcff */
[----:B------:R-:W-:Y:S01]  /*1090*/  IMAD.MOV.U32 R6, RZ, RZ, R24 ;  /* 0x000000ffff067224 */ /* 0x000fe200078e0018 */
[----:B------:R-:W-:Y:S06]  /*10a0*/  BRA `(.L_x_62) ;  /* 0x0000000000087947 */ /* 0x000fec0003800000 */
.L_x_63:
[----:B------:R-:W-:Y:S01]  /*10b0*/  LOP3.LUT R7, R21, 0x80000, RZ, 0xfc, !PT ;  /* 0x0008000015077812 */ /* 0x000fe200078efcff */
[----:B------:R-:W-:-:S07]  /*10c0*/  IMAD.MOV.U32 R6, RZ, RZ, R20 ;  /* 0x000000ffff067224 */ /* 0x000fce00078e0014 */
.L_x_62:
[----:B------:R-:W-:Y:S05]  /*10d0*/  BSYNC.RECONVERGENT B2 ;  /* 0x0000000000027941 */ /* 0x000fea0003800200 */
.L_x_60:
[----:B------:R-:W-:Y:S02]  /*10e0*/  IMAD.MOV.U32 R8, RZ, RZ, R6 ;  /* 0x000000ffff087224 */ /* 0x000fe400078e0006 */
[----:B------:R-:W-:Y:S02]  /*10f0*/  IMAD.MOV.U32 R9, RZ, RZ, R7 ;  /* 0x000000ffff097224 */ /* 0x000fe400078e0007 */
[----:B------:R-:W-:Y:S02]  /*1100*/  IMAD.MOV.U32 R6, RZ, RZ, R0 ;  /* 0x000000ffff067224 */ /* 0x000fe400078e0000 */
[----:B------:R-:W-:-:S04]  /*1110*/  IMAD.MOV.U32 R7, RZ, RZ, 0x0 ;  /* 0x00000000ff077424 */ /* 0x000fc800078e00ff */
[----:B------:R-:W-:Y:S05]  /*1120*/  RET.REL.NODEC R6 `(_Z14computeBKernelPfS_S_iiffff) ;  /* 0xffffffec06b47950 */ /* 0x000fea0003c3ffff */
        .weak           $__internal_3_$__cuda_sm3x_div_rn_noftz_f32_slowpath
        .type           $__internal_3_$__cuda_sm3x_div_rn_noftz_f32_slowpath,@function
        .size           $__internal_3_$__cuda_sm3x_div_rn_noftz_f32_slowpath,(.L_x_80 - $__internal_3_$__cuda_sm3x_div_rn_noftz_f32_slowpath)
$__internal_3_$__cuda_sm3x_div_rn_noftz_f32_slowpath:
[----:B------:R-:W0:Y:S01]  /*1130*/  LDC R3, c[0x0][0x3a8] ;  /* 0x0000ea00ff037b82 */ /* 0x000e220000000800 */
[--C-:B------:R-:W-:Y:S01]  /*1140*/  SHF.R.U32.HI R5, RZ, 0x17, R0.reuse ;  /* 0x00000017ff057819 */ /* 0x100fe20000011600 */
[----:B------:R-:W1:Y:S01]  /*1150*/  LDCU UR4, c[0x0][0x3a8] ;  /* 0x00007500ff0477ac */ /* 0x000e620008000800 */
[----:B------:R-:W-:Y:S02]  /*1160*/  BSSY.RECONVERGENT B2, `(.L_x_65) ;  /* 0x0000064000027945 */ /* 0x000fe40003800200 */
[----:B------:R-:W-:Y:S01]  /*1170*/  LOP3.LUT R15, R5, 0xff, RZ, 0xc0, !PT ;  /* 0x000000ff050f7812 */ /* 0x000fe200078ec0ff */
[----:B------:R-:W-:-:S04]  /*1180*/  IMAD.MOV.U32 R5, RZ, RZ, R0 ;  /* 0x000000ffff057224 */ /* 0x000fc800078e0000 */
[----:B------:R-:W-:Y:S02]  /*1190*/  VIADD R13, R15, 0xffffffff ;  /* 0xffffffff0f0d7836 */ /* 0x000fe40000000000 */
[----:B-1----:R-:W-:Y:S01]  /*11a0*/  IMAD.U32 R12, RZ, RZ, UR4 ;  /* 0x00000004ff0c7e24 */ /* 0x002fe2000f8e00ff */
[----:B0-----:R-:W-:-:S04]  /*11b0*/  SHF.R.U32.HI R6, RZ, 0x17, R3 ;  /* 0x00000017ff067819 */ /* 0x001fc80000011603 */
[----:B------:R-:W-:-:S05]  /*11c0*/  LOP3.LUT R6, R6, 0xff, RZ, 0xc0, !PT ;  /* 0x000000ff06067812 */ /* 0x000fca00078ec0ff */
[----:B------:R-:W-:-:S05]  /*11d0*/  VIADD R9, R6, 0xffffffff ;  /* 0xffffffff06097836 */ /* 0x000fca0000000000 */
[----:B------:R-:W-:-:S04]  /*11e0*/  ISETP.GT.U32.AND P0, PT, R9, 0xfd, PT ;  /* 0x000000fd0900780c */ /* 0x000fc80003f04070 */
[----:B------:R-:W-:-:S13]  /*11f0*/  ISETP.GT.U32.OR P0, PT, R13, 0xfd, P0 ;  /* 0x000000fd0d00780c */ /* 0x000fda0000704470 */
[----:B------:R-:W-:Y:S01]  /*1200*/  @!P0 IMAD.MOV.U32 R7, RZ, RZ, RZ ;  /* 0x000000ffff078224 */ /* 0x000fe200078e00ff */
[----:B------:R-:W-:Y:S06]  /*1210*/  @!P0 BRA `(.L_x_66) ;  /* 0x00000000005c8947 */ /* 0x000fec0003800000 */
[----:B------:R-:W-:Y:S02]  /*1220*/  FSETP.GTU.FTZ.AND P1, PT, |R3|, +INF , PT ;  /* 0x7f8000000300780b */ /* 0x000fe40003f3c200 */
        /* <DEDUP_REMOVED lines=22> */
.L_x_66:
[----:B------:R-:W-:Y:S01]  /*1390*/  LEA R3, R6, 0xc0800000, 0x17 ;  /* 0xc080000006037811 */ /* 0x000fe200078eb8ff */
[----:B------:R-:W-:Y:S04]  /*13a0*/  BSSY.RECONVERGENT B3, `(.L_x_71) ;  /* 0x0000036000037945 */ /* 0x000fe80003800200 */
[----:B------:R-:W-:Y:S02]  /*13b0*/  IMAD.IADD R12, R12, 0x1, -R3 ;  /* 0x000000010c0c7824 */ /* 0x000fe400078e0a03 */
[----:B------:R-:W-:Y:S02]  /*13c0*/  VIADD R3, R15, 0xffffff81 ;  /* 0xffffff810f037836 */ /* 0x000fe40000000000 */
[----:B------:R-:W0:Y:S01]  /*13d0*/  MUFU.RCP R9, R12 ;  /* 0x0000000c00097308 */ /* 0x000e220000001000 */
[----:B------:R-:W-:Y:S01]  /*13e0*/  FADD.FTZ R13, -R12, -RZ ;  /* 0x800000ff0c0d7221 */ /* 0x000fe20000010100 */
[C---:B------:R-:W-:Y:S01]  /*13f0*/  IMAD R0, R3.reuse, -0x800000, R5 ;  /* 0xff80000003007824 */ /* 0x040fe200078e0205 */
[----:B------:R-:W-:-:S05]  /*1400*/  IADD3 R6, PT, PT, R3, 0x7f, -R6 ;  /* 0x0000007f03067810 */ /* 0x000fca0007ffe806 */
        /* <DEDUP_REMOVED lines=10> */
[----:B------:R-:W-:-:S04]  /*14b0*/  IMAD.IADD R12, R0, 0x1, R6 ;  /* 0x00000001000c7824 */ /* 0x000fc800078e0206 */
[----:B------:R-:W-:-:S05]  /*14c0*/  VIADD R0, R12, 0xffffffff ;  /* 0xffffffff0c007836 */ /* 0x000fca0000000000 */
        /* <DEDUP_REMOVED lines=9> */
[-CC-:B------:R-:W-:Y:S01]  /*1560*/  FFMA.RZ R0, R18, R16.reuse, R9.reuse ;  /* 0x0000001012007223 */ /* 0x180fe2000000c009 */
[----:B------:R-:W-:Y:S02]  /*1570*/  VIADD R7, R12, 0x20 ;  /* 0x000000200c077836 */ /* 0x000fe40000000000 */
[-CC-:B------:R-:W-:Y:S01]  /*1580*/  FFMA.RM R3, R18, R16.reuse, R9.reuse ;  /* 0x0000001012037223 */ /* 0x180fe20000004009 */
[----:B------:R-:W-:Y:S02]  /*1590*/  ISETP.NE.AND P2, PT, R12, RZ, PT ;  /* 0x000000ff0c00720c */ /* 0x000fe40003f45270 */
[----:B------:R-:W-:Y:S01]  /*15a0*/  LOP3.LUT R6, R0, 0x7fffff, RZ, 0xc0, !PT ;  /* 0x007fffff00067812 */ /* 0x000fe200078ec0ff */
[----:B------:R-:W-:Y:S01]  /*15b0*/  FFMA.RP R0, R18, R16, R9 ;  /* 0x0000001012007223 */ /* 0x000fe20000008009 */
[----:B------:R-:W-:Y:S01]  /*15c0*/  IMAD.MOV R9, RZ, RZ, -R12 ;  /* 0x000000ffff097224 */ /* 0x000fe200078e0a0c */
[----:B------:R-:W-:Y:S02]  /*15d0*/  ISETP.NE.AND P1, PT, R12, RZ, PT ;  /* 0x000000ff0c00720c */ /* 0x000fe40003f25270 */
[----:B------:R-:W-:-:S02]  /*15e0*/  LOP3.LUT R6, R6, 0x800000, RZ, 0xfc, !PT ;  /* 0x0080000006067812 */ /* 0x000fc400078efcff */
[----:B------:R-:W-:Y:S02]  /*15f0*/  FSETP.NEU.FTZ.AND P0, PT, R0, R3, PT ;  /* 0x000000030000720b */ /* 0x000fe40003f1d000 */
[----:B------:R-:W-:Y:S02]  /*1600*/  SHF.L.U32 R7, R6, R7, RZ ;  /* 0x0000000706077219 */ /* 0x000fe400000006ff */
[----:B------:R-:W-:Y:S02]  /*1610*/  SEL R3, R9, RZ, P2 ;  /* 0x000000ff09037207 */ /* 0x000fe40001000000 */
[----:B------:R-:W-:Y:S02]  /*1620*/  ISETP.NE.AND P1, PT, R7, RZ, P1 ;  /* 0x000000ff0700720c */ /* 0x000fe40000f25270 */
[----:B------:R-:W-:Y:S02]  /*1630*/  SHF.R.U32.HI R3, RZ, R3, R6 ;  /* 0x00000003ff037219 */ /* 0x000fe40000011606 */
[----:B------:R-:W-:-:S02]  /*1640*/  PLOP3.LUT P0, PT, P0, P1, PT, 0xf8, 0x8f ;  /* 0x00000000008f781c */ /* 0x000fc40000703f70 */
[----:B------:R-:W-:Y:S02]  /*1650*/  SHF.R.U32.HI R7, RZ, 0x1, R3 ;  /* 0x00000001ff077819 */ /* 0x000fe40000011603 */
[----:B------:R-:W-:-:S04]  /*1660*/  SEL R0, RZ, 0x1, !P0 ;  /* 0x00000001ff007807 */ /* 0x000fc80004000000 */
[----:B------:R-:W-:-:S04]  /*1670*/  LOP3.LUT R0, R0, 0x1, R7, 0xf8, !PT ;  /* 0x0000000100007812 */ /* 0x000fc800078ef807 */
[----:B------:R-:W-:-:S05]  /*1680*/  LOP3.LUT R0, R0, R3, RZ, 0xc0, !PT ;  /* 0x0000000300007212 */ /* 0x000fca00078ec0ff */
[----:B------:R-:W-:-:S05]  /*1690*/  IMAD.IADD R0, R7, 0x1, R0 ;  /* 0x0000000107007824 */ /* 0x000fca00078e0200 */
[----:B------:R-:W-:Y:S01]  /*16a0*/  LOP3.LUT R5, R0, R5, RZ, 0xfc, !PT ;  /* 0x0000000500057212 */ /* 0x000fe200078efcff */
[----:B------:R-:W-:Y:S06]  /*16b0*/  BRA `(.L_x_74) ;  /* 0x0000000000107947 */ /* 0x000fec0003800000 */
.L_x_73:
[----:B------:R-:W-:-:S04]  /*16c0*/  LOP3.LUT R5, R5, 0x80000000, RZ, 0xc0, !PT ;  /* 0x8000000005057812 */ /* 0x000fc800078ec0ff */
[----:B------:R-:W-:Y:S01]  /*16d0*/  LOP3.LUT R5, R5, 0x7f800000, RZ, 0xfc, !PT ;  /* 0x7f80000005057812 */ /* 0x000fe200078efcff */
[----:B------:R-:W-:Y:S06]  /*16e0*/  BRA `(.L_x_74) ;  /* 0x0000000000047947 */ /* 0x000fec0003800000 */
.L_x_72:
[----:B------:R-:W-:-:S07]  /*16f0*/  IMAD R5, R6, 0x800000, R5 ;  /* 0x0080000006057824 */ /* 0x000fce00078e0205 */
.L_x_74:
[----:B------:R-:W-:Y:S05]  /*1700*/  BSYNC.RECONVERGENT B3 ;  /* 0x0000000000037941 */ /* 0x000fea0003800200 */
.L_x_71:
[----:B------:R-:W-:Y:S05]  /*1710*/  BRA `(.L_x_75) ;  /* 0x0000000000207947 */ /* 0x000fea0003800000 */
.L_x_70:
[----:B------:R-:W-:-:S04]  /*1720*/  LOP3.LUT R5, R12, 0x80000000, R5, 0x48, !PT ;  /* 0x800000000c057812 */ /* 0x000fc800078e4805 */
[----:B------:R-:W-:Y:S01]  /*1730*/  LOP3.LUT R5, R5, 0x7f800000, RZ, 0xfc, !PT ;  /* 0x7f80000005057812 */ /* 0x000fe200078efcff */
[----:B------:R-:W-:Y:S06]  /*1740*/  BRA `(.L_x_75) ;  /* 0x0000000000147947 */ /* 0x000fec0003800000 */
.L_x_69:
[----:B------:R-:W-:Y:S01]  /*1750*/  LOP3.LUT R5, R12, 0x80000000, R5, 0x48, !PT ;  /* 0x800000000c057812 */ /* 0x000fe200078e4805 */
[----:B------:R-:W-:Y:S06]  /*1760*/  BRA `(.L_x_75) ;  /* 0x00000000000c7947 */ /* 0x000fec0003800000 */
.L_x_68:
[----:B------:R-:W0:Y:S01]  /*1770*/  MUFU.RSQ R5, -QNAN ;  /* 0xffc0000000057908 */ /* 0x000e220000001400 */
[----:B------:R-:W-:Y:S05]  /*1780*/  BRA `(.L_x_75) ;  /* 0x0000000000047947 */ /* 0x000fea0003800000 */
.L_x_67:
[----:B------:R-:W-:-:S07]  /*1790*/  FADD.FTZ R5, R0, R3 ;  /* 0x0000000300057221 */ /* 0x000fce0000010000 */
.L_x_75:
[----:B------:R-:W-:Y:S05]  /*17a0*/  BSYNC.RECONVERGENT B2 ;  /* 0x0000000000027941 */ /* 0x000fea0003800200 */
.L_x_65:
[----:B0-----:R-:W-:Y:S02]  /*17b0*/  IMAD.MOV.U32 R3, RZ, RZ, R5 ;  /* 0x000000ffff037224 */ /* 0x001fe400078e0005 */
[----:B------:R-:W-:-:S04]  /*17c0*/  IMAD.MOV.U32 R5, RZ, RZ, 0x0 ;  /* 0x00000000ff057424 */ /* 0x000fc800078e00ff */
[----:B------:R-:W-:Y:S05]  /*17d0*/  RET.REL.NODEC R4 `(_Z14computeBKernelPfS_S_iiffff) ;  /* 0xffffffe804087950 */ /* 0x000fea0003c3ffff */
.L_x_76:
        /* <DEDUP_REMOVED lines=10> */
.L_x_80:


//--------------------- .nv.shared.reserved.0     --------------------------
	.section	.nv.shared.reserved.0,"aw",@nobits
	.weak		__nv_reservedSMEM_offset_0_alias
	.size		__nv_reservedSMEM_offset_0_alias, 0, 64
	.other		__nv_reservedSMEM_offset_0_alias,@"STO_CUDA_RESERVED_SHARED STV_DEFAULT"
__nv_reservedSMEM_offset_0_alias:
	.zero		0
	.zero		64


//--------------------- .nv.constant0._Z22velocityBoundaryKernelPfS_ii --------------------------
	.section	.nv.constant0._Z22velocityBoundaryKernelPfS_ii,"a",@progbits
	.sectionflags	@""
	.align	4
.nv.constant0._Z22velocityBoundaryKernelPfS_ii:
	.zero		920


//--------------------- .nv.constant0._Z14velocityKernelPfS_S_S_S_iifffff --------------------------
	.section	.nv.constant0._Z14velocityKernelPfS_S_S_S_iifffff,"a",@progbits
	.sectionflags	@""
	.align	4
.nv.constant0._Z14velocityKernelPfS_S_S_S_iifffff:
	.zero		964


//--------------------- .nv.constant0._Z22pressureBoundaryKernelPfii --------------------------
	.section	.nv.constant0._Z22pressureBoundaryKernelPfii,"a",@progbits
	.sectionflags	@""
	.align	4
.nv.constant0._Z22pressureBoundaryKernelPfii:
	.zero		912


//--------------------- .nv.constant0._Z23pressureIterationKernelPfS_S_iiff --------------------------
	.section	.nv.constant0._Z23pressureIterationKernelPfS_S_iiff,"a",@progbits
	.sectionflags	@""
	.align	4
.nv.constant0._Z23pressureIterationKernelPfS_S_iiff:
	.zero		936


//--------------------- .nv.constant0._Z14computeBKernelPfS_S_iiffff --------------------------
	.section	.nv.constant0._Z14computeBKernelPfS_S_iiffff,"a",@progbits
	.sectionflags	@""
	.align	4
.nv.constant0._Z14computeBKernelPfS_S_iiffff:
	.zero		944


//--------------------- SYMBOLS --------------------------

	.type		.nv.reservedSmem.offset0,@object
	.size		.nv.reservedSmem.offset0,0x4
